//
// Generated by NVIDIA NVVM Compiler
//
// Compiler Build ID: CL-36424714
// Cuda compilation tools, release 13.0, V13.0.88
// Based on NVVM 20.0.0
//

.version 9.0
.target sm_100
.address_size 64

	// .globl	_Z17five_qubit_kernelP6float2iiiiiii
.const .align 8 .b8 operator_matrix[8192];

.visible .entry _Z17five_qubit_kernelP6float2iiiiiii(
	.param .u64 .ptr .align 1 _Z17five_qubit_kernelP6float2iiiiiii_param_0,
	.param .u32 _Z17five_qubit_kernelP6float2iiiiiii_param_1,
	.param .u32 _Z17five_qubit_kernelP6float2iiiiiii_param_2,
	.param .u32 _Z17five_qubit_kernelP6float2iiiiiii_param_3,
	.param .u32 _Z17five_qubit_kernelP6float2iiiiiii_param_4,
	.param .u32 _Z17five_qubit_kernelP6float2iiiiiii_param_5,
	.param .u32 _Z17five_qubit_kernelP6float2iiiiiii_param_6,
	.param .u32 _Z17five_qubit_kernelP6float2iiiiiii_param_7
)
{
	.reg .pred 	%p<56>;
	.reg .b32 	%r<259>;
	.reg .b32 	%f<941>;
	.reg .b64 	%rd<81>;

	ld.param.u32 	%r54, [_Z17five_qubit_kernelP6float2iiiiiii_param_1];
	cvt.rn.f32.s32 	%f389, %r54;
	mov.u32 	%r61, %ntid.x;
	shl.b32 	%r62, %r61, 5;
	cvt.rn.f32.u32 	%f390, %r62;
	div.rn.f32 	%f391, %f389, %f390;
	cvt.rpi.f32.f32 	%f392, %f391;
	cvt.rzi.s32.f32 	%r1, %f392;
	mov.u32 	%r253, %ctaid.x;
	setp.ge.s32 	%p6, %r253, %r1;
	@%p6 bra 	$L__BB0_79;
	ld.param.u32 	%r251, [_Z17five_qubit_kernelP6float2iiiiiii_param_7];
	ld.param.u32 	%r247, [_Z17five_qubit_kernelP6float2iiiiiii_param_6];
	ld.param.u32 	%r243, [_Z17five_qubit_kernelP6float2iiiiiii_param_5];
	ld.param.u32 	%r235, [_Z17five_qubit_kernelP6float2iiiiiii_param_4];
	ld.param.u32 	%r227, [_Z17five_qubit_kernelP6float2iiiiiii_param_3];
	ld.param.u32 	%r214, [_Z17five_qubit_kernelP6float2iiiiiii_param_2];
	mov.b32 	%r63, 1;
	shl.b32 	%r64, %r63, %r214;
	div.s32 	%r3, %r64, %r251;
	shl.b32 	%r65, %r63, %r227;
	shl.b32 	%r66, %r251, 1;
	div.s32 	%r4, %r65, %r66;
	shl.b32 	%r67, %r63, %r235;
	shl.b32 	%r68, %r251, 2;
	div.s32 	%r5, %r67, %r68;
	shl.b32 	%r69, %r63, %r243;
	shl.b32 	%r70, %r251, 3;
	div.s32 	%r6, %r69, %r70;
	shl.b32 	%r71, %r63, %r247;
	shl.b32 	%r72, %r251, 4;
	div.s32 	%r7, %r71, %r72;
	mov.u64 	%rd7, operator_matrix;
$L__BB0_2:
	ld.param.u32 	%r252, [_Z17five_qubit_kernelP6float2iiiiiii_param_7];
	ld.param.u32 	%r248, [_Z17five_qubit_kernelP6float2iiiiiii_param_6];
	ld.param.u32 	%r244, [_Z17five_qubit_kernelP6float2iiiiiii_param_5];
	ld.param.u32 	%r236, [_Z17five_qubit_kernelP6float2iiiiiii_param_4];
	ld.param.u32 	%r228, [_Z17five_qubit_kernelP6float2iiiiiii_param_3];
	ld.param.u32 	%r215, [_Z17five_qubit_kernelP6float2iiiiiii_param_2];
	rem.s32 	%r74, %r253, %r4;
	rem.s32 	%r75, %r253, %r5;
	rem.s32 	%r76, %r253, %r6;
	div.s32 	%r77, %r253, %r7;
	mul.lo.s32 	%r78, %r77, %r7;
	sub.s32 	%r79, %r253, %r78;
	rem.s32 	%r80, %r253, %r3;
	div.s32 	%r81, %r74, %r3;
	div.s32 	%r82, %r75, %r4;
	div.s32 	%r83, %r76, %r5;
	div.s32 	%r84, %r79, %r6;
	mov.u32 	%r85, %tid.x;
	mad.lo.s32 	%r86, %r80, %r252, %r85;
	mov.b32 	%r87, 2;
	shl.b32 	%r88, %r87, %r215;
	mad.lo.s32 	%r89, %r81, %r88, %r86;
	shl.b32 	%r90, %r87, %r228;
	mad.lo.s32 	%r91, %r82, %r90, %r89;
	shl.b32 	%r92, %r87, %r236;
	mad.lo.s32 	%r93, %r83, %r92, %r91;
	shl.b32 	%r94, %r87, %r244;
	mad.lo.s32 	%r95, %r84, %r94, %r93;
	shl.b32 	%r96, %r87, %r248;
	mad.lo.s32 	%r9, %r77, %r96, %r95;
	mov.b32 	%r254, 0;
	mov.pred 	%p51, -1;
	mov.f32 	%f875, 0f00000000;
	mov.f32 	%f876, %f875;
	mov.f32 	%f877, %f875;
	mov.f32 	%f878, %f875;
	mov.f32 	%f879, %f875;
	mov.f32 	%f880, %f875;
	mov.f32 	%f881, %f875;
	mov.f32 	%f882, %f875;
	mov.f32 	%f883, %f875;
	mov.f32 	%f884, %f875;
	mov.f32 	%f885, %f875;
	mov.f32 	%f886, %f875;
	mov.f32 	%f887, %f875;
	mov.f32 	%f888, %f875;
	mov.f32 	%f889, %f875;
	mov.f32 	%f890, %f875;
	mov.f32 	%f891, %f875;
	mov.f32 	%f892, %f875;
	mov.f32 	%f893, %f875;
	mov.f32 	%f894, %f875;
	mov.f32 	%f895, %f875;
	mov.f32 	%f896, %f875;
	mov.f32 	%f897, %f875;
	mov.f32 	%f898, %f875;
	mov.f32 	%f899, %f875;
	mov.f32 	%f900, %f875;
	mov.f32 	%f901, %f875;
	mov.f32 	%f902, %f875;
	mov.f32 	%f903, %f875;
	mov.f32 	%f904, %f875;
	mov.f32 	%f905, %f875;
	mov.f32 	%f906, %f875;
	mov.f32 	%f907, %f875;
	mov.f32 	%f908, %f875;
	mov.f32 	%f909, %f875;
	mov.f32 	%f910, %f875;
	mov.f32 	%f911, %f875;
	mov.f32 	%f912, %f875;
	mov.f32 	%f913, %f875;
	mov.f32 	%f914, %f875;
	mov.f32 	%f915, %f875;
	mov.f32 	%f916, %f875;
	mov.f32 	%f917, %f875;
	mov.f32 	%f918, %f875;
	mov.f32 	%f919, %f875;
	mov.f32 	%f920, %f875;
	mov.f32 	%f921, %f875;
	mov.f32 	%f922, %f875;
	mov.f32 	%f923, %f875;
	mov.f32 	%f924, %f875;
	mov.f32 	%f925, %f875;
	mov.f32 	%f926, %f875;
	mov.f32 	%f927, %f875;
	mov.f32 	%f928, %f875;
	mov.f32 	%f929, %f875;
	mov.f32 	%f930, %f875;
	mov.f32 	%f931, %f875;
	mov.f32 	%f932, %f875;
	mov.f32 	%f933, %f875;
	mov.f32 	%f934, %f875;
	mov.f32 	%f935, %f875;
	mov.f32 	%f936, %f875;
	mov.f32 	%f937, %f875;
	mov.f32 	%f938, %f875;
$L__BB0_3:
	mov.pred 	%p1, %p51;
	ld.param.u32 	%r249, [_Z17five_qubit_kernelP6float2iiiiiii_param_6];
	shl.b32 	%r98, %r254, %r249;
	add.s32 	%r11, %r98, %r9;
	shl.b32 	%r12, %r254, 4;
	mov.b32 	%r255, 0;
	mov.pred 	%p52, -1;
$L__BB0_4:
	mov.pred 	%p2, %p52;
	ld.param.u32 	%r245, [_Z17five_qubit_kernelP6float2iiiiiii_param_5];
	shl.b32 	%r100, %r255, %r245;
	add.s32 	%r14, %r11, %r100;
	shl.b32 	%r101, %r255, 3;
	add.s32 	%r15, %r101, %r12;
	mov.b32 	%r256, 0;
	mov.pred 	%p53, -1;
$L__BB0_5:
	mov.pred 	%p3, %p53;
	ld.param.u32 	%r237, [_Z17five_qubit_kernelP6float2iiiiiii_param_4];
	shl.b32 	%r103, %r256, %r237;
	add.s32 	%r17, %r14, %r103;
	shl.b32 	%r104, %r256, 2;
	add.s32 	%r18, %r15, %r104;
	mov.b32 	%r257, 0;
	mov.pred 	%p54, -1;
$L__BB0_6:
	mov.pred 	%p4, %p54;
	ld.param.u32 	%r229, [_Z17five_qubit_kernelP6float2iiiiiii_param_3];
	shl.b32 	%r106, %r257, %r229;
	add.s32 	%r20, %r17, %r106;
	shl.b32 	%r107, %r257, 1;
	add.s32 	%r21, %r18, %r107;
	mov.b32 	%r258, 0;
	mov.pred 	%p55, -1;
$L__BB0_7:
	mov.pred 	%p5, %p55;
	ld.param.u32 	%r216, [_Z17five_qubit_kernelP6float2iiiiiii_param_2];
	ld.param.u32 	%r181, [_Z17five_qubit_kernelP6float2iiiiiii_param_1];
	shl.b32 	%r108, %r258, %r216;
	add.s32 	%r109, %r20, %r108;
	setp.ge.s32 	%p12, %r109, %r181;
	mov.f32 	%f939, 0f00000000;
	mov.f32 	%f940, %f939;
	@%p12 bra 	$L__BB0_9;
	ld.param.u32 	%r217, [_Z17five_qubit_kernelP6float2iiiiiii_param_2];
	ld.param.u64 	%rd76, [_Z17five_qubit_kernelP6float2iiiiiii_param_0];
	shl.b32 	%r110, %r258, %r217;
	add.s32 	%r111, %r20, %r110;
	cvta.to.global.u64 	%rd3, %rd76;
	mul.wide.s32 	%rd4, %r111, 8;
	add.s64 	%rd5, %rd3, %rd4;
	ld.global.v2.f32 	{%f940, %f939}, [%rd5];
$L__BB0_9:
	add.s32 	%r113, %r21, %r258;
	mul.wide.u32 	%rd6, %r113, 8;
	add.s64 	%rd8, %rd7, %rd6;
	ld.const.v2.f32 	{%f395, %f396}, [%rd8];
	mul.f32 	%f397, %f940, %f395;
	mul.f32 	%f398, %f939, %f396;
	sub.f32 	%f399, %f397, %f398;
	mul.f32 	%f400, %f940, %f396;
	fma.rn.f32 	%f401, %f939, %f395, %f400;
	add.f32 	%f938, %f938, %f399;
	add.f32 	%f937, %f937, %f401;
	ld.const.v2.f32 	{%f402, %f403}, [%rd8+256];
	mul.f32 	%f404, %f940, %f402;
	mul.f32 	%f405, %f939, %f403;
	sub.f32 	%f406, %f404, %f405;
	mul.f32 	%f407, %f940, %f403;
	fma.rn.f32 	%f408, %f939, %f402, %f407;
	add.f32 	%f936, %f936, %f406;
	add.f32 	%f935, %f935, %f408;
	ld.const.v2.f32 	{%f409, %f410}, [%rd8+512];
	mul.f32 	%f411, %f940, %f409;
	mul.f32 	%f412, %f939, %f410;
	sub.f32 	%f413, %f411, %f412;
	mul.f32 	%f414, %f940, %f410;
	fma.rn.f32 	%f415, %f939, %f409, %f414;
	add.f32 	%f934, %f934, %f413;
	add.f32 	%f933, %f933, %f415;
	ld.const.v2.f32 	{%f416, %f417}, [%rd8+768];
	mul.f32 	%f418, %f940, %f416;
	mul.f32 	%f419, %f939, %f417;
	sub.f32 	%f420, %f418, %f419;
	mul.f32 	%f421, %f940, %f417;
	fma.rn.f32 	%f422, %f939, %f416, %f421;
	add.f32 	%f932, %f932, %f420;
	add.f32 	%f931, %f931, %f422;
	ld.const.v2.f32 	{%f423, %f424}, [%rd8+1024];
	mul.f32 	%f425, %f940, %f423;
	mul.f32 	%f426, %f939, %f424;
	sub.f32 	%f427, %f425, %f426;
	mul.f32 	%f428, %f940, %f424;
	fma.rn.f32 	%f429, %f939, %f423, %f428;
	add.f32 	%f930, %f930, %f427;
	add.f32 	%f929, %f929, %f429;
	ld.const.v2.f32 	{%f430, %f431}, [%rd8+1280];
	mul.f32 	%f432, %f940, %f430;
	mul.f32 	%f433, %f939, %f431;
	sub.f32 	%f434, %f432, %f433;
	mul.f32 	%f435, %f940, %f431;
	fma.rn.f32 	%f436, %f939, %f430, %f435;
	add.f32 	%f928, %f928, %f434;
	add.f32 	%f927, %f927, %f436;
	ld.const.v2.f32 	{%f437, %f438}, [%rd8+1536];
	mul.f32 	%f439, %f940, %f437;
	mul.f32 	%f440, %f939, %f438;
	sub.f32 	%f441, %f439, %f440;
	mul.f32 	%f442, %f940, %f438;
	fma.rn.f32 	%f443, %f939, %f437, %f442;
	add.f32 	%f926, %f926, %f441;
	add.f32 	%f925, %f925, %f443;
	ld.const.v2.f32 	{%f444, %f445}, [%rd8+1792];
	mul.f32 	%f446, %f940, %f444;
	mul.f32 	%f447, %f939, %f445;
	sub.f32 	%f448, %f446, %f447;
	mul.f32 	%f449, %f940, %f445;
	fma.rn.f32 	%f450, %f939, %f444, %f449;
	add.f32 	%f924, %f924, %f448;
	add.f32 	%f923, %f923, %f450;
	ld.const.v2.f32 	{%f451, %f452}, [%rd8+2048];
	mul.f32 	%f453, %f940, %f451;
	mul.f32 	%f454, %f939, %f452;
	sub.f32 	%f455, %f453, %f454;
	mul.f32 	%f456, %f940, %f452;
	fma.rn.f32 	%f457, %f939, %f451, %f456;
	add.f32 	%f922, %f922, %f455;
	add.f32 	%f921, %f921, %f457;
	ld.const.v2.f32 	{%f458, %f459}, [%rd8+2304];
	mul.f32 	%f460, %f940, %f458;
	mul.f32 	%f461, %f939, %f459;
	sub.f32 	%f462, %f460, %f461;
	mul.f32 	%f463, %f940, %f459;
	fma.rn.f32 	%f464, %f939, %f458, %f463;
	add.f32 	%f920, %f920, %f462;
	add.f32 	%f919, %f919, %f464;
	ld.const.v2.f32 	{%f465, %f466}, [%rd8+2560];
	mul.f32 	%f467, %f940, %f465;
	mul.f32 	%f468, %f939, %f466;
	sub.f32 	%f469, %f467, %f468;
	mul.f32 	%f470, %f940, %f466;
	fma.rn.f32 	%f471, %f939, %f465, %f470;
	add.f32 	%f918, %f918, %f469;
	add.f32 	%f917, %f917, %f471;
	ld.const.v2.f32 	{%f472, %f473}, [%rd8+2816];
	mul.f32 	%f474, %f940, %f472;
	mul.f32 	%f475, %f939, %f473;
	sub.f32 	%f476, %f474, %f475;
	mul.f32 	%f477, %f940, %f473;
	fma.rn.f32 	%f478, %f939, %f472, %f477;
	add.f32 	%f916, %f916, %f476;
	add.f32 	%f915, %f915, %f478;
	ld.const.v2.f32 	{%f479, %f480}, [%rd8+3072];
	mul.f32 	%f481, %f940, %f479;
	mul.f32 	%f482, %f939, %f480;
	sub.f32 	%f483, %f481, %f482;
	mul.f32 	%f484, %f940, %f480;
	fma.rn.f32 	%f485, %f939, %f479, %f484;
	add.f32 	%f914, %f914, %f483;
	add.f32 	%f913, %f913, %f485;
	ld.const.v2.f32 	{%f486, %f487}, [%rd8+3328];
	mul.f32 	%f488, %f940, %f486;
	mul.f32 	%f489, %f939, %f487;
	sub.f32 	%f490, %f488, %f489;
	mul.f32 	%f491, %f940, %f487;
	fma.rn.f32 	%f492, %f939, %f486, %f491;
	add.f32 	%f912, %f912, %f490;
	add.f32 	%f911, %f911, %f492;
	ld.const.v2.f32 	{%f493, %f494}, [%rd8+3584];
	mul.f32 	%f495, %f940, %f493;
	mul.f32 	%f496, %f939, %f494;
	sub.f32 	%f497, %f495, %f496;
	mul.f32 	%f498, %f940, %f494;
	fma.rn.f32 	%f499, %f939, %f493, %f498;
	add.f32 	%f910, %f910, %f497;
	add.f32 	%f909, %f909, %f499;
	ld.const.v2.f32 	{%f500, %f501}, [%rd8+3840];
	mul.f32 	%f502, %f940, %f500;
	mul.f32 	%f503, %f939, %f501;
	sub.f32 	%f504, %f502, %f503;
	mul.f32 	%f505, %f940, %f501;
	fma.rn.f32 	%f506, %f939, %f500, %f505;
	add.f32 	%f908, %f908, %f504;
	add.f32 	%f907, %f907, %f506;
	ld.const.v2.f32 	{%f507, %f508}, [%rd8+4096];
	mul.f32 	%f509, %f940, %f507;
	mul.f32 	%f510, %f939, %f508;
	sub.f32 	%f511, %f509, %f510;
	mul.f32 	%f512, %f940, %f508;
	fma.rn.f32 	%f513, %f939, %f507, %f512;
	add.f32 	%f906, %f906, %f511;
	add.f32 	%f905, %f905, %f513;
	ld.const.v2.f32 	{%f514, %f515}, [%rd8+4352];
	mul.f32 	%f516, %f940, %f514;
	mul.f32 	%f517, %f939, %f515;
	sub.f32 	%f518, %f516, %f517;
	mul.f32 	%f519, %f940, %f515;
	fma.rn.f32 	%f520, %f939, %f514, %f519;
	add.f32 	%f904, %f904, %f518;
	add.f32 	%f903, %f903, %f520;
	ld.const.v2.f32 	{%f521, %f522}, [%rd8+4608];
	mul.f32 	%f523, %f940, %f521;
	mul.f32 	%f524, %f939, %f522;
	sub.f32 	%f525, %f523, %f524;
	mul.f32 	%f526, %f940, %f522;
	fma.rn.f32 	%f527, %f939, %f521, %f526;
	add.f32 	%f902, %f902, %f525;
	add.f32 	%f901, %f901, %f527;
	ld.const.v2.f32 	{%f528, %f529}, [%rd8+4864];
	mul.f32 	%f530, %f940, %f528;
	mul.f32 	%f531, %f939, %f529;
	sub.f32 	%f532, %f530, %f531;
	mul.f32 	%f533, %f940, %f529;
	fma.rn.f32 	%f534, %f939, %f528, %f533;
	add.f32 	%f900, %f900, %f532;
	add.f32 	%f899, %f899, %f534;
	ld.const.v2.f32 	{%f535, %f536}, [%rd8+5120];
	mul.f32 	%f537, %f940, %f535;
	mul.f32 	%f538, %f939, %f536;
	sub.f32 	%f539, %f537, %f538;
	mul.f32 	%f540, %f940, %f536;
	fma.rn.f32 	%f541, %f939, %f535, %f540;
	add.f32 	%f898, %f898, %f539;
	add.f32 	%f897, %f897, %f541;
	ld.const.v2.f32 	{%f542, %f543}, [%rd8+5376];
	mul.f32 	%f544, %f940, %f542;
	mul.f32 	%f545, %f939, %f543;
	sub.f32 	%f546, %f544, %f545;
	mul.f32 	%f547, %f940, %f543;
	fma.rn.f32 	%f548, %f939, %f542, %f547;
	add.f32 	%f896, %f896, %f546;
	add.f32 	%f895, %f895, %f548;
	ld.const.v2.f32 	{%f549, %f550}, [%rd8+5632];
	mul.f32 	%f551, %f940, %f549;
	mul.f32 	%f552, %f939, %f550;
	sub.f32 	%f553, %f551, %f552;
	mul.f32 	%f554, %f940, %f550;
	fma.rn.f32 	%f555, %f939, %f549, %f554;
	add.f32 	%f894, %f894, %f553;
	add.f32 	%f893, %f893, %f555;
	ld.const.v2.f32 	{%f556, %f557}, [%rd8+5888];
	mul.f32 	%f558, %f940, %f556;
	mul.f32 	%f559, %f939, %f557;
	sub.f32 	%f560, %f558, %f559;
	mul.f32 	%f561, %f940, %f557;
	fma.rn.f32 	%f562, %f939, %f556, %f561;
	add.f32 	%f892, %f892, %f560;
	add.f32 	%f891, %f891, %f562;
	ld.const.v2.f32 	{%f563, %f564}, [%rd8+6144];
	mul.f32 	%f565, %f940, %f563;
	mul.f32 	%f566, %f939, %f564;
	sub.f32 	%f567, %f565, %f566;
	mul.f32 	%f568, %f940, %f564;
	fma.rn.f32 	%f569, %f939, %f563, %f568;
	add.f32 	%f890, %f890, %f567;
	add.f32 	%f889, %f889, %f569;
	ld.const.v2.f32 	{%f570, %f571}, [%rd8+6400];
	mul.f32 	%f572, %f940, %f570;
	mul.f32 	%f573, %f939, %f571;
	sub.f32 	%f574, %f572, %f573;
	mul.f32 	%f575, %f940, %f571;
	fma.rn.f32 	%f576, %f939, %f570, %f575;
	add.f32 	%f888, %f888, %f574;
	add.f32 	%f887, %f887, %f576;
	ld.const.v2.f32 	{%f577, %f578}, [%rd8+6656];
	mul.f32 	%f579, %f940, %f577;
	mul.f32 	%f580, %f939, %f578;
	sub.f32 	%f581, %f579, %f580;
	mul.f32 	%f582, %f940, %f578;
	fma.rn.f32 	%f583, %f939, %f577, %f582;
	add.f32 	%f886, %f886, %f581;
	add.f32 	%f885, %f885, %f583;
	ld.const.v2.f32 	{%f584, %f585}, [%rd8+6912];
	mul.f32 	%f586, %f940, %f584;
	mul.f32 	%f587, %f939, %f585;
	sub.f32 	%f588, %f586, %f587;
	mul.f32 	%f589, %f940, %f585;
	fma.rn.f32 	%f590, %f939, %f584, %f589;
	add.f32 	%f884, %f884, %f588;
	add.f32 	%f883, %f883, %f590;
	ld.const.v2.f32 	{%f591, %f592}, [%rd8+7168];
	mul.f32 	%f593, %f940, %f591;
	mul.f32 	%f594, %f939, %f592;
	sub.f32 	%f595, %f593, %f594;
	mul.f32 	%f596, %f940, %f592;
	fma.rn.f32 	%f597, %f939, %f591, %f596;
	add.f32 	%f882, %f882, %f595;
	add.f32 	%f881, %f881, %f597;
	ld.const.v2.f32 	{%f598, %f599}, [%rd8+7424];
	mul.f32 	%f600, %f940, %f598;
	mul.f32 	%f601, %f939, %f599;
	sub.f32 	%f602, %f600, %f601;
	mul.f32 	%f603, %f940, %f599;
	fma.rn.f32 	%f604, %f939, %f598, %f603;
	add.f32 	%f880, %f880, %f602;
	add.f32 	%f879, %f879, %f604;
	ld.const.v2.f32 	{%f605, %f606}, [%rd8+7680];
	mul.f32 	%f607, %f940, %f605;
	mul.f32 	%f608, %f939, %f606;
	sub.f32 	%f609, %f607, %f608;
	mul.f32 	%f610, %f940, %f606;
	fma.rn.f32 	%f611, %f939, %f605, %f610;
	add.f32 	%f878, %f878, %f609;
	add.f32 	%f877, %f877, %f611;
	ld.const.v2.f32 	{%f612, %f613}, [%rd8+7936];
	mul.f32 	%f614, %f940, %f612;
	mul.f32 	%f615, %f939, %f613;
	sub.f32 	%f616, %f614, %f615;
	mul.f32 	%f617, %f940, %f613;
	fma.rn.f32 	%f618, %f939, %f612, %f617;
	add.f32 	%f876, %f876, %f616;
	add.f32 	%f875, %f875, %f618;
	mov.b32 	%r258, 1;
	mov.pred 	%p55, 0;
	@%p5 bra 	$L__BB0_7;
	mov.b32 	%r257, 1;
	mov.pred 	%p54, 0;
	@%p4 bra 	$L__BB0_6;
	mov.b32 	%r256, 1;
	mov.pred 	%p53, 0;
	@%p3 bra 	$L__BB0_5;
	mov.b32 	%r255, 1;
	mov.pred 	%p52, 0;
	@%p2 bra 	$L__BB0_4;
	mov.b32 	%r254, 1;
	mov.pred 	%p51, 0;
	@%p1 bra 	$L__BB0_3;
	ld.param.u32 	%r182, [_Z17five_qubit_kernelP6float2iiiiiii_param_1];
	setp.ge.s32 	%p18, %r9, %r182;
	@%p18 bra 	$L__BB0_16;
	ld.param.u64 	%rd77, [_Z17five_qubit_kernelP6float2iiiiiii_param_0];
	cvta.to.global.u64 	%rd9, %rd77;
	mul.wide.s32 	%rd10, %r9, 8;
	add.s64 	%rd11, %rd9, %rd10;
	st.global.v2.f32 	[%rd11], {%f938, %f937};
$L__BB0_16:
	ld.param.u32 	%r218, [_Z17five_qubit_kernelP6float2iiiiiii_param_2];
	ld.param.u32 	%r183, [_Z17five_qubit_kernelP6float2iiiiiii_param_1];
	mov.b32 	%r118, 1;
	shl.b32 	%r119, %r118, %r218;
	add.s32 	%r120, %r9, %r119;
	setp.ge.s32 	%p19, %r120, %r183;
	@%p19 bra 	$L__BB0_18;
	ld.param.u32 	%r219, [_Z17five_qubit_kernelP6float2iiiiiii_param_2];
	ld.param.u64 	%rd78, [_Z17five_qubit_kernelP6float2iiiiiii_param_0];
	mov.b32 	%r121, 1;
	shl.b32 	%r122, %r121, %r219;
	add.s32 	%r123, %r9, %r122;
	cvta.to.global.u64 	%rd12, %rd78;
	mul.wide.s32 	%rd13, %r123, 8;
	add.s64 	%rd14, %rd12, %rd13;
	st.global.v2.f32 	[%rd14], {%f936, %f935};
$L__BB0_18:
	ld.param.u32 	%r230, [_Z17five_qubit_kernelP6float2iiiiiii_param_3];
	ld.param.u32 	%r184, [_Z17five_qubit_kernelP6float2iiiiiii_param_1];
	mov.b32 	%r124, 1;
	shl.b32 	%r125, %r124, %r230;
	add.s32 	%r126, %r9, %r125;
	setp.ge.s32 	%p20, %r126, %r184;
	@%p20 bra 	$L__BB0_20;
	ld.param.u32 	%r231, [_Z17five_qubit_kernelP6float2iiiiiii_param_3];
	ld.param.u64 	%rd79, [_Z17five_qubit_kernelP6float2iiiiiii_param_0];
	mov.b32 	%r127, 1;
	shl.b32 	%r128, %r127, %r231;
	add.s32 	%r129, %r9, %r128;
	cvta.to.global.u64 	%rd15, %rd79;
	mul.wide.s32 	%rd16, %r129, 8;
	add.s64 	%rd17, %rd15, %rd16;
	st.global.v2.f32 	[%rd17], {%f934, %f933};
$L__BB0_20:
	ld.param.u32 	%r232, [_Z17five_qubit_kernelP6float2iiiiiii_param_3];
	ld.param.u32 	%r220, [_Z17five_qubit_kernelP6float2iiiiiii_param_2];
	ld.param.u32 	%r185, [_Z17five_qubit_kernelP6float2iiiiiii_param_1];
	ld.param.u64 	%rd80, [_Z17five_qubit_kernelP6float2iiiiiii_param_0];
	cvta.to.global.u64 	%rd1, %rd80;
	mov.b32 	%r130, 1;
	shl.b32 	%r131, %r130, %r220;
	add.s32 	%r132, %r9, %r131;
	shl.b32 	%r133, %r130, %r232;
	add.s32 	%r134, %r132, %r133;
	setp.ge.s32 	%p21, %r134, %r185;
	@%p21 bra 	$L__BB0_22;
	ld.param.u32 	%r233, [_Z17five_qubit_kernelP6float2iiiiiii_param_3];
	ld.param.u32 	%r221, [_Z17five_qubit_kernelP6float2iiiiiii_param_2];
	mov.b32 	%r135, 1;
	shl.b32 	%r136, %r135, %r221;
	add.s32 	%r137, %r9, %r136;
	shl.b32 	%r138, %r135, %r233;
	add.s32 	%r139, %r137, %r138;
	mul.wide.s32 	%rd18, %r139, 8;
	add.s64 	%rd19, %rd1, %rd18;
	st.global.v2.f32 	[%rd19], {%f932, %f931};
$L__BB0_22:
	ld.param.u32 	%r238, [_Z17five_qubit_kernelP6float2iiiiiii_param_4];
	ld.param.u32 	%r186, [_Z17five_qubit_kernelP6float2iiiiiii_param_1];
	mov.b32 	%r140, 1;
	shl.b32 	%r141, %r140, %r238;
	add.s32 	%r142, %r9, %r141;
	setp.ge.s32 	%p22, %r142, %r186;
	@%p22 bra 	$L__BB0_24;
	ld.param.u32 	%r239, [_Z17five_qubit_kernelP6float2iiiiiii_param_4];
	mov.b32 	%r143, 1;
	shl.b32 	%r144, %r143, %r239;
	add.s32 	%r145, %r9, %r144;
	mul.wide.s32 	%rd20, %r145, 8;
	add.s64 	%rd21, %rd1, %rd20;
	st.global.v2.f32 	[%rd21], {%f930, %f929};
$L__BB0_24:
	ld.param.u32 	%r240, [_Z17five_qubit_kernelP6float2iiiiiii_param_4];
	ld.param.u32 	%r222, [_Z17five_qubit_kernelP6float2iiiiiii_param_2];
	ld.param.u32 	%r187, [_Z17five_qubit_kernelP6float2iiiiiii_param_1];
	mov.b32 	%r146, 1;
	shl.b32 	%r147, %r146, %r222;
	add.s32 	%r148, %r9, %r147;
	shl.b32 	%r149, %r146, %r240;
	add.s32 	%r150, %r148, %r149;
	setp.ge.s32 	%p23, %r150, %r187;
	@%p23 bra 	$L__BB0_26;
	ld.param.u32 	%r241, [_Z17five_qubit_kernelP6float2iiiiiii_param_4];
	ld.param.u32 	%r223, [_Z17five_qubit_kernelP6float2iiiiiii_param_2];
	mov.b32 	%r151, 1;
	shl.b32 	%r152, %r151, %r223;
	add.s32 	%r153, %r9, %r152;
	shl.b32 	%r154, %r151, %r241;
	add.s32 	%r155, %r153, %r154;
	mul.wide.s32 	%rd22, %r155, 8;
	add.s64 	%rd23, %rd1, %rd22;
	st.global.v2.f32 	[%rd23], {%f928, %f927};
$L__BB0_26:
	ld.param.u32 	%r242, [_Z17five_qubit_kernelP6float2iiiiiii_param_4];
	ld.param.u32 	%r234, [_Z17five_qubit_kernelP6float2iiiiiii_param_3];
	ld.param.u32 	%r188, [_Z17five_qubit_kernelP6float2iiiiiii_param_1];
	mov.b32 	%r156, 1;
	shl.b32 	%r23, %r156, %r234;
	add.s32 	%r157, %r9, %r23;
	shl.b32 	%r24, %r156, %r242;
	add.s32 	%r158, %r157, %r24;
	setp.ge.s32 	%p24, %r158, %r188;
	@%p24 bra 	$L__BB0_28;
	mul.wide.s32 	%rd24, %r158, 8;
	add.s64 	%rd25, %rd1, %rd24;
	st.global.v2.f32 	[%rd25], {%f926, %f925};
$L__BB0_28:
	ld.param.u32 	%r224, [_Z17five_qubit_kernelP6float2iiiiiii_param_2];
	ld.param.u32 	%r189, [_Z17five_qubit_kernelP6float2iiiiiii_param_1];
	mov.b32 	%r161, 1;
	shl.b32 	%r162, %r161, %r224;
	add.s32 	%r163, %r9, %r162;
	add.s32 	%r164, %r163, %r24;
	add.s32 	%r165, %r164, %r23;
	setp.ge.s32 	%p25, %r165, %r189;
	@%p25 bra 	$L__BB0_30;
	ld.param.u32 	%r225, [_Z17five_qubit_kernelP6float2iiiiiii_param_2];
	mov.b32 	%r166, 1;
	shl.b32 	%r167, %r166, %r225;
	add.s32 	%r168, %r9, %r167;
	add.s32 	%r169, %r168, %r24;
	add.s32 	%r170, %r169, %r23;
	mul.wide.s32 	%rd26, %r170, 8;
	add.s64 	%rd27, %rd1, %rd26;
	st.global.v2.f32 	[%rd27], {%f924, %f923};
$L__BB0_30:
	ld.param.u32 	%r246, [_Z17five_qubit_kernelP6float2iiiiiii_param_5];
	ld.param.u32 	%r190, [_Z17five_qubit_kernelP6float2iiiiiii_param_1];
	mov.b32 	%r171, 1;
	shl.b32 	%r25, %r171, %r246;
	add.s32 	%r26, %r9, %r25;
	setp.ge.s32 	%p26, %r26, %r190;
	@%p26 bra 	$L__BB0_32;
	mul.wide.s32 	%rd28, %r26, 8;
	add.s64 	%rd29, %rd1, %rd28;
	st.global.v2.f32 	[%rd29], {%f922, %f921};
$L__BB0_32:
	ld.param.u32 	%r226, [_Z17five_qubit_kernelP6float2iiiiiii_param_2];
	ld.param.u32 	%r191, [_Z17five_qubit_kernelP6float2iiiiiii_param_1];
	mov.b32 	%r172, 1;
	shl.b32 	%r173, %r172, %r226;
	add.s32 	%r27, %r9, %r173;
	add.s32 	%r174, %r27, %r25;
	setp.ge.s32 	%p27, %r174, %r191;
	@%p27 bra 	$L__BB0_34;
	mul.wide.s32 	%rd30, %r174, 8;
	add.s64 	%rd31, %rd1, %rd30;
	st.global.v2.f32 	[%rd31], {%f920, %f919};
$L__BB0_34:
	ld.param.u32 	%r192, [_Z17five_qubit_kernelP6float2iiiiiii_param_1];
	add.s32 	%r176, %r157, %r25;
	setp.ge.s32 	%p28, %r176, %r192;
	@%p28 bra 	$L__BB0_36;
	mul.wide.s32 	%rd32, %r176, 8;
	add.s64 	%rd33, %rd1, %rd32;
	st.global.v2.f32 	[%rd33], {%f918, %f917};
$L__BB0_36:
	ld.param.u32 	%r193, [_Z17five_qubit_kernelP6float2iiiiiii_param_1];
	add.s32 	%r30, %r174, %r23;
	setp.ge.s32 	%p29, %r30, %r193;
	@%p29 bra 	$L__BB0_38;
	mul.wide.s32 	%rd34, %r30, 8;
	add.s64 	%rd35, %rd1, %rd34;
	st.global.v2.f32 	[%rd35], {%f916, %f915};
$L__BB0_38:
	ld.param.u32 	%r194, [_Z17five_qubit_kernelP6float2iiiiiii_param_1];
	add.s32 	%r31, %r9, %r24;
	add.s32 	%r32, %r31, %r25;
	setp.ge.s32 	%p30, %r32, %r194;
	@%p30 bra 	$L__BB0_40;
	mul.wide.s32 	%rd36, %r32, 8;
	add.s64 	%rd37, %rd1, %rd36;
	st.global.v2.f32 	[%rd37], {%f914, %f913};
$L__BB0_40:
	ld.param.u32 	%r195, [_Z17five_qubit_kernelP6float2iiiiiii_param_1];
	add.s32 	%r33, %r174, %r24;
	setp.ge.s32 	%p31, %r33, %r195;
	@%p31 bra 	$L__BB0_42;
	mul.wide.s32 	%rd38, %r33, 8;
	add.s64 	%rd39, %rd1, %rd38;
	st.global.v2.f32 	[%rd39], {%f912, %f911};
$L__BB0_42:
	ld.param.u32 	%r196, [_Z17five_qubit_kernelP6float2iiiiiii_param_1];
	add.s32 	%r34, %r176, %r24;
	setp.ge.s32 	%p32, %r34, %r196;
	@%p32 bra 	$L__BB0_44;
	mul.wide.s32 	%rd40, %r34, 8;
	add.s64 	%rd41, %rd1, %rd40;
	st.global.v2.f32 	[%rd41], {%f910, %f909};
$L__BB0_44:
	ld.param.u32 	%r197, [_Z17five_qubit_kernelP6float2iiiiiii_param_1];
	add.s32 	%r35, %r33, %r23;
	setp.ge.s32 	%p33, %r35, %r197;
	@%p33 bra 	$L__BB0_46;
	mul.wide.s32 	%rd42, %r35, 8;
	add.s64 	%rd43, %rd1, %rd42;
	st.global.v2.f32 	[%rd43], {%f908, %f907};
$L__BB0_46:
	ld.param.u32 	%r250, [_Z17five_qubit_kernelP6float2iiiiiii_param_6];
	ld.param.u32 	%r198, [_Z17five_qubit_kernelP6float2iiiiiii_param_1];
	mov.b32 	%r179, 1;
	shl.b32 	%r36, %r179, %r250;
	add.s32 	%r37, %r36, %r9;
	setp.ge.s32 	%p34, %r37, %r198;
	@%p34 bra 	$L__BB0_48;
	mul.wide.s32 	%rd44, %r37, 8;
	add.s64 	%rd45, %rd1, %rd44;
	st.global.v2.f32 	[%rd45], {%f906, %f905};
$L__BB0_48:
	ld.param.u32 	%r199, [_Z17five_qubit_kernelP6float2iiiiiii_param_1];
	add.s32 	%r38, %r27, %r36;
	setp.ge.s32 	%p35, %r38, %r199;
	@%p35 bra 	$L__BB0_50;
	mul.wide.s32 	%rd46, %r38, 8;
	add.s64 	%rd47, %rd1, %rd46;
	st.global.v2.f32 	[%rd47], {%f904, %f903};
$L__BB0_50:
	ld.param.u32 	%r200, [_Z17five_qubit_kernelP6float2iiiiiii_param_1];
	add.s32 	%r39, %r157, %r36;
	setp.ge.s32 	%p36, %r39, %r200;
	@%p36 bra 	$L__BB0_52;
	mul.wide.s32 	%rd48, %r39, 8;
	add.s64 	%rd49, %rd1, %rd48;
	st.global.v2.f32 	[%rd49], {%f902, %f901};
$L__BB0_52:
	ld.param.u32 	%r201, [_Z17five_qubit_kernelP6float2iiiiiii_param_1];
	add.s32 	%r40, %r38, %r23;
	setp.ge.s32 	%p37, %r40, %r201;
	@%p37 bra 	$L__BB0_54;
	mul.wide.s32 	%rd50, %r40, 8;
	add.s64 	%rd51, %rd1, %rd50;
	st.global.v2.f32 	[%rd51], {%f900, %f899};
$L__BB0_54:
	ld.param.u32 	%r202, [_Z17five_qubit_kernelP6float2iiiiiii_param_1];
	add.s32 	%r41, %r31, %r36;
	setp.ge.s32 	%p38, %r41, %r202;
	@%p38 bra 	$L__BB0_56;
	mul.wide.s32 	%rd52, %r41, 8;
	add.s64 	%rd53, %rd1, %rd52;
	st.global.v2.f32 	[%rd53], {%f898, %f897};
$L__BB0_56:
	ld.param.u32 	%r203, [_Z17five_qubit_kernelP6float2iiiiiii_param_1];
	add.s32 	%r42, %r38, %r24;
	setp.ge.s32 	%p39, %r42, %r203;
	@%p39 bra 	$L__BB0_58;
	mul.wide.s32 	%rd54, %r42, 8;
	add.s64 	%rd55, %rd1, %rd54;
	st.global.v2.f32 	[%rd55], {%f896, %f895};
$L__BB0_58:
	ld.param.u32 	%r204, [_Z17five_qubit_kernelP6float2iiiiiii_param_1];
	add.s32 	%r43, %r39, %r24;
	setp.ge.s32 	%p40, %r43, %r204;
	@%p40 bra 	$L__BB0_60;
	mul.wide.s32 	%rd56, %r43, 8;
	add.s64 	%rd57, %rd1, %rd56;
	st.global.v2.f32 	[%rd57], {%f894, %f893};
$L__BB0_60:
	ld.param.u32 	%r205, [_Z17five_qubit_kernelP6float2iiiiiii_param_1];
	add.s32 	%r44, %r42, %r23;
	setp.ge.s32 	%p41, %r44, %r205;
	@%p41 bra 	$L__BB0_62;
	mul.wide.s32 	%rd58, %r44, 8;
	add.s64 	%rd59, %rd1, %rd58;
	st.global.v2.f32 	[%rd59], {%f892, %f891};
$L__BB0_62:
	ld.param.u32 	%r206, [_Z17five_qubit_kernelP6float2iiiiiii_param_1];
	add.s32 	%r45, %r26, %r36;
	setp.ge.s32 	%p42, %r45, %r206;
	@%p42 bra 	$L__BB0_64;
	mul.wide.s32 	%rd60, %r45, 8;
	add.s64 	%rd61, %rd1, %rd60;
	st.global.v2.f32 	[%rd61], {%f890, %f889};
$L__BB0_64:
	ld.param.u32 	%r207, [_Z17five_qubit_kernelP6float2iiiiiii_param_1];
	add.s32 	%r46, %r38, %r25;
	setp.ge.s32 	%p43, %r46, %r207;
	@%p43 bra 	$L__BB0_66;
	mul.wide.s32 	%rd62, %r46, 8;
	add.s64 	%rd63, %rd1, %rd62;
	st.global.v2.f32 	[%rd63], {%f888, %f887};
$L__BB0_66:
	ld.param.u32 	%r208, [_Z17five_qubit_kernelP6float2iiiiiii_param_1];
	add.s32 	%r47, %r39, %r25;
	setp.ge.s32 	%p44, %r47, %r208;
	@%p44 bra 	$L__BB0_68;
	mul.wide.s32 	%rd64, %r47, 8;
	add.s64 	%rd65, %rd1, %rd64;
	st.global.v2.f32 	[%rd65], {%f886, %f885};
$L__BB0_68:
	ld.param.u32 	%r209, [_Z17five_qubit_kernelP6float2iiiiiii_param_1];
	add.s32 	%r48, %r46, %r23;
	setp.ge.s32 	%p45, %r48, %r209;
	@%p45 bra 	$L__BB0_70;
	mul.wide.s32 	%rd66, %r48, 8;
	add.s64 	%rd67, %rd1, %rd66;
	st.global.v2.f32 	[%rd67], {%f884, %f883};
$L__BB0_70:
	ld.param.u32 	%r210, [_Z17five_qubit_kernelP6float2iiiiiii_param_1];
	add.s32 	%r49, %r41, %r25;
	setp.ge.s32 	%p46, %r49, %r210;
	@%p46 bra 	$L__BB0_72;
	mul.wide.s32 	%rd68, %r49, 8;
	add.s64 	%rd69, %rd1, %rd68;
	st.global.v2.f32 	[%rd69], {%f882, %f881};
$L__BB0_72:
	ld.param.u32 	%r211, [_Z17five_qubit_kernelP6float2iiiiiii_param_1];
	add.s32 	%r50, %r46, %r24;
	setp.ge.s32 	%p47, %r50, %r211;
	@%p47 bra 	$L__BB0_74;
	mul.wide.s32 	%rd70, %r50, 8;
	add.s64 	%rd71, %rd1, %rd70;
	st.global.v2.f32 	[%rd71], {%f880, %f879};
$L__BB0_74:
	ld.param.u32 	%r212, [_Z17five_qubit_kernelP6float2iiiiiii_param_1];
	add.s32 	%r51, %r47, %r24;
	setp.ge.s32 	%p48, %r51, %r212;
	@%p48 bra 	$L__BB0_76;
	mul.wide.s32 	%rd72, %r51, 8;
	add.s64 	%rd73, %rd1, %rd72;
	st.global.v2.f32 	[%rd73], {%f878, %f877};
$L__BB0_76:
	ld.param.u32 	%r213, [_Z17five_qubit_kernelP6float2iiiiiii_param_1];
	add.s32 	%r52, %r50, %r23;
	setp.ge.s32 	%p49, %r52, %r213;
	@%p49 bra 	$L__BB0_78;
	mul.wide.s32 	%rd74, %r52, 8;
	add.s64 	%rd75, %rd1, %rd74;
	st.global.v2.f32 	[%rd75], {%f876, %f875};
$L__BB0_78:
	mov.u32 	%r180, %nctaid.x;
	add.s32 	%r253, %r253, %r180;
	setp.lt.s32 	%p50, %r253, %r1;
	@%p50 bra 	$L__BB0_2;
$L__BB0_79:
	ret;

}


// ===== COMPILED SASS (sm_100) =====

	.target	sm_100

	.elftype	@"ET_EXEC"


//--------------------- .note.nv.tkinfo           --------------------------
	.section	.note.nv.tkinfo,"",@"SHT_NOTE"
	.sectionflags	@"SHF_NOTE_NV_TKINFO"
	.tkinfo
        /*0018*/ 	.word	0x00000002
        /*0030*/ 	.string	""
        /*0030*/ 	.string	"ptxas"
        /*0030*/ 	.string	"Cuda compilation tools, release 13.0, V13.0.88"
        /*0030*/ 	.string	"Build cuda_13.0.r13.0/compiler.36424714_0"
        /*0030*/ 	.string	"-arch sm_100 -m 64 "



//--------------------- .note.nv.cuinfo           --------------------------
	.section	.note.nv.cuinfo,"",@"SHT_NOTE"
	.sectionflags	@"SHF_NOTE_NV_CUINFO"
        /*0018*/ 	.short	0x0002
        /*001a*/ 	.short	0x0064
        /*001c*/ 	.short	0x0082
	.zero		2


//--------------------- .nv.info                  --------------------------
	.section	.nv.info,"",@"SHT_CUDA_INFO"
	.align	4


	//----- nvinfo : EIATTR_REGCOUNT
	.align		4
        /*0000*/ 	.byte	0x04, 0x2f
        /*0002*/ 	.short	(.L_2 - .L_1)
	.align		4
.L_1:
        /*0004*/ 	.word	index@(_Z17five_qubit_kernelP6float2iiiiiii)
        /*0008*/ 	.word	0x00000060


	//----- nvinfo : EIATTR_FRAME_SIZE
	.align		4
.L_2:
        /*000c*/ 	.byte	0x04, 0x11
        /*000e*/ 	.short	(.L_4 - .L_3)
	.align		4
.L_3:
        /*0010*/ 	.word	index@($__internal_0_$__cuda_sm3x_div_rn_noftz_f32_slowpath)
        /*0014*/ 	.word	0x00000000


	//----- nvinfo : EIATTR_FRAME_SIZE
	.align		4
.L_4:
        /*0018*/ 	.byte	0x04, 0x11
        /*001a*/ 	.short	(.L_6 - .L_5)
	.align		4
.L_5:
        /*001c*/ 	.word	index@(_Z17five_qubit_kernelP6float2iiiiiii)
        /*0020*/ 	.word	0x00000000


	//----- nvinfo : EIATTR_MIN_STACK_SIZE
	.align		4
.L_6:
        /*0024*/ 	.byte	0x04, 0x12
        /*0026*/ 	.short	(.L_8 - .L_7)
	.align		4
.L_7:
        /*0028*/ 	.word	index@(_Z17five_qubit_kernelP6float2iiiiiii)
        /*002c*/ 	.word	0x00000000
.L_8:


//--------------------- .nv.compat                --------------------------
	.section	.nv.compat,"",@"SHT_CUDA_COMPAT_INFO"
	.align	4
        /*0000*/ 	.byte	0x02, 0x09, 0x00, 0x00, 0x02, 0x02, 0x01, 0x00, 0x02, 0x05, 0x05, 0x00, 0x03, 0x07, 0x01, 0x01
        /*0010*/ 	.byte	0x02, 0x03, 0x00, 0x00, 0x02, 0x06, 0x01, 0x00, 0x04, 0x0b, 0x08, 0x00, 0x01, 0x00, 0x00, 0x00
        /*0020*/ 	.byte	0x00, 0x00, 0x00, 0x00


//--------------------- .nv.info._Z17five_qubit_kernelP6float2iiiiiii --------------------------
	.section	.nv.info._Z17five_qubit_kernelP6float2iiiiiii,"",@"SHT_CUDA_INFO"
	.sectionflags	@""
	.align	4


	//----- nvinfo : EIATTR_CUDA_API_VERSION
	.align		4
        /*0000*/ 	.byte	0x04, 0x37
        /*0002*/ 	.short	(.L_10 - .L_9)
.L_9:
        /*0004*/ 	.word	0x00000082


	//----- nvinfo : EIATTR_KPARAM_INFO
	.align		4
.L_10:
        /*0008*/ 	.byte	0x04, 0x17
        /*000a*/ 	.short	(.L_12 - .L_11)
.L_11:
        /*000c*/ 	.word	0x00000000
        /*0010*/ 	.short	0x0007
        /*0012*/ 	.short	0x0020
        /*0014*/ 	.byte	0x00, 0xf0, 0x11, 0x00


	//----- nvinfo : EIATTR_KPARAM_INFO
	.align		4
.L_12:
        /*0018*/ 	.byte	0x04, 0x17
        /*001a*/ 	.short	(.L_14 - .L_13)
.L_13:
        /*001c*/ 	.word	0x00000000
        /*0020*/ 	.short	0x0006
        /*0022*/ 	.short	0x001c
        /*0024*/ 	.byte	0x00, 0xf0, 0x11, 0x00


	//----- nvinfo : EIATTR_KPARAM_INFO
	.align		4
.L_14:
        /*0028*/ 	.byte	0x04, 0x17
        /*002a*/ 	.short	(.L_16 - .L_15)
.L_15:
        /*002c*/ 	.word	0x00000000
        /*0030*/ 	.short	0x0005
        /*0032*/ 	.short	0x0018
        /*0034*/ 	.byte	0x00, 0xf0, 0x11, 0x00


	//----- nvinfo : EIATTR_KPARAM_INFO
	.align		4
.L_16:
        /*0038*/ 	.byte	0x04, 0x17
        /*003a*/ 	.short	(.L_18 - .L_17)
.L_17:
        /*003c*/ 	.word	0x00000000
        /*0040*/ 	.short	0x0004
        /*0042*/ 	.short	0x0014
        /*0044*/ 	.byte	0x00, 0xf0, 0x11, 0x00


	//----- nvinfo : EIATTR_KPARAM_INFO
	.align		4
.L_18:
        /*0048*/ 	.byte	0x04, 0x17
        /*004a*/ 	.short	(.L_20 - .L_19)
.L_19:
        /*004c*/ 	.word	0x00000000
        /*0050*/ 	.short	0x0003
        /*0052*/ 	.short	0x0010
        /*0054*/ 	.byte	0x00, 0xf0, 0x11, 0x00


	//----- nvinfo : EIATTR_KPARAM_INFO
	.align		4
.L_20:
        /*0058*/ 	.byte	0x04, 0x17
        /*005a*/ 	.short	(.L_22 - .L_21)
.L_21:
        /*005c*/ 	.word	0x00000000
        /*0060*/ 	.short	0x0002
        /*0062*/ 	.short	0x000c
        /*0064*/ 	.byte	0x00, 0xf0, 0x11, 0x00


	//----- nvinfo : EIATTR_KPARAM_INFO
	.align		4
.L_22:
        /*0068*/ 	.byte	0x04, 0x17
        /*006a*/ 	.short	(.L_24 - .L_23)
.L_23:
        /*006c*/ 	.word	0x00000000
        /*0070*/ 	.short	0x0001
        /*0072*/ 	.short	0x0008
        /*0074*/ 	.byte	0x00, 0xf0, 0x11, 0x00


	//----- nvinfo : EIATTR_KPARAM_INFO
	.align		4
.L_24:
        /*0078*/ 	.byte	0x04, 0x17
        /*007a*/ 	.short	(.L_26 - .L_25)
.L_25:
        /*007c*/ 	.word	0x00000000
        /*0080*/ 	.short	0x0000
        /*0082*/ 	.short	0x0000
        /*0084*/ 	.byte	0x00, 0xf5, 0x21, 0x00


	//----- nvinfo : EIATTR_SPARSE_MMA_MASK
	.align		4
.L_26:
        /*0088*/ 	.byte	0x03, 0x50
        /*008a*/ 	.short	0x0000


	//----- nvinfo : EIATTR_MAXREG_COUNT
	.align		4
        /*008c*/ 	.byte	0x03, 0x1b
        /*008e*/ 	.short	0x00ff


	//----- nvinfo : EIATTR_MERCURY_ISA_VERSION
	.align		4
        /*0090*/ 	.byte	0x03, 0x5f
        /*0092*/ 	.short	0x0101


	//----- nvinfo : EIATTR_VRC_CTA_INIT_COUNT
	.align		4
        /*0094*/ 	.byte	0x02, 0x4a
	.zero		1
	.zero		1


	//----- nvinfo : EIATTR_EXIT_INSTR_OFFSETS
	.align		4
        /*0098*/ 	.byte	0x04, 0x1c
        /*009a*/ 	.short	(.L_28 - .L_27)


	//   ....[0]....
.L_27:
        /*009c*/ 	.word	0x00000140


	//   ....[1]....
        /*00a0*/ 	.word	0x000033b0


	//----- nvinfo : EIATTR_CRS_STACK_SIZE
	.align		4
.L_28:
        /*00a4*/ 	.byte	0x04, 0x1e
        /*00a6*/ 	.short	(.L_30 - .L_29)
.L_29:
        /*00a8*/ 	.word	0x00000000


	//----- nvinfo : EIATTR_CBANK_PARAM_SIZE
	.align		4
.L_30:
        /*00ac*/ 	.byte	0x03, 0x19
        /*00ae*/ 	.short	0x0024


	//----- nvinfo : EIATTR_PARAM_CBANK
	.align		4
        /*00b0*/ 	.byte	0x04, 0x0a
        /*00b2*/ 	.short	(.L_32 - .L_31)
	.align		4
.L_31:
        /*00b4*/ 	.word	index@(.nv.constant0._Z17five_qubit_kernelP6float2iiiiiii)
        /*00b8*/ 	.short	0x0380
        /*00ba*/ 	.short	0x0024


	//----- nvinfo : EIATTR_SW_WAR
	.align		4
.L_32:
        /*00bc*/ 	.byte	0x04, 0x36
        /*00be*/ 	.short	(.L_34 - .L_33)
.L_33:
        /*00c0*/ 	.word	0x00000008
.L_34:


//--------------------- .nv.callgraph             --------------------------
	.section	.nv.callgraph,"",@"SHT_CUDA_CALLGRAPH"
	.align	4
	.sectionentsize	8
	.align		4
        /*0000*/ 	.word	0x00000000
	.align		4
        /*0004*/ 	.word	0xffffffff
	.align		4
        /*0008*/ 	.word	0x00000000
	.align		4
        /*000c*/ 	.word	0xfffffffe
	.align		4
        /*0010*/ 	.word	0x00000000
	.align		4
        /*0014*/ 	.word	0xfffffffd
	.align		4
        /*0018*/ 	.word	0x00000000
	.align		4
        /*001c*/ 	.word	0xfffffffc


//--------------------- .nv.constant3             --------------------------
	.section	.nv.constant3,"a",@progbits
	.align	8
.nv.constant3:
	.type		operator_matrix,@object
	.size		operator_matrix,(.L_0 - operator_matrix)
operator_matrix:
	.zero		8192
.L_0:


//--------------------- .text._Z17five_qubit_kernelP6float2iiiiiii --------------------------
	.section	.text._Z17five_qubit_kernelP6float2iiiiiii,"ax",@progbits
	.align	128
        .global         _Z17five_qubit_kernelP6float2iiiiiii
        .type           _Z17five_qubit_kernelP6float2iiiiiii,@function
        .size           _Z17five_qubit_kernelP6float2iiiiiii,(.L_x_16 - _Z17five_qubit_kernelP6float2iiiiiii)
        .other          _Z17five_qubit_kernelP6float2iiiiiii,@"STO_CUDA_ENTRY STV_DEFAULT"
_Z17five_qubit_kernelP6float2iiiiiii:
.text._Z17five_qubit_kernelP6float2iiiiiii:
[----:B------:R-:W-:Y:S01]  /*0000*/  LDC R1, c[0x0][0x37c] ;  /* 0x0000df00ff017b82 */ /* 0x000fe20000000800 */
[----:B------:R-:W0:Y:S02]  /*0010*/  LDCU UR4, c[0x0][0x360] ;  /* 0x00006c00ff0477ac */ /* 0x000e240008000800 */
[----:B0-----:R-:W-:-:S06]  /*0020*/  USHF.L.U32 UR4, UR4, 0x5, URZ ;  /* 0x0000000504047899 */ /* 0x001fcc00080006ff */
[----:B------:R-:W-:-:S04]  /*0030*/  I2FP.F32.U32 R3, UR4 ;  /* 0x0000000400037c45 */ /* 0x000fc80008201000 */
[----:B------:R-:W0:Y:S01]  /*0040*/  MUFU.RCP R2, R3 ;  /* 0x0000000300027308 */ /* 0x000e220000001000 */
[----:B------:R-:W1:Y:S01]  /*0050*/  LDCU UR4, c[0x0][0x388] ;  /* 0x00007100ff0477ac */ /* 0x000e620008000800 */
[----:B0-----:R-:W-:Y:S01]  /*0060*/  FFMA R5, -R3, R2, 1 ;  /* 0x3f80000003057423 */ /* 0x001fe20000000102 */
[----:B-1----:R-:W-:-:S03]  /*0070*/  I2FP.F32.S32 R0, UR4 ;  /* 0x0000000400007c45 */ /* 0x002fc60008201400 */
[----:B------:R-:W-:Y:S02]  /*0080*/  FFMA R5, R2, R5, R2 ;  /* 0x0000000502057223 */ /* 0x000fe40000000002 */
[----:B------:R-:W0:Y:S02]  /*0090*/  FCHK P0, R0, R3 ;  /* 0x0000000300007302 */ /* 0x000e240000000000 */
[----:B------:R-:W-:-:S04]  /*00a0*/  FFMA R2, R0, R5, RZ ;  /* 0x0000000500027223 */ /* 0x000fc800000000ff */
[----:B------:R-:W-:-:S04]  /*00b0*/  FFMA R4, -R3, R2, R0 ;  /* 0x0000000203047223 */ /* 0x000fc80000000100 */
[----:B------:R-:W-:Y:S01]  /*00c0*/  FFMA R2, R5, R4, R2 ;  /* 0x0000000405027223 */ /* 0x000fe20000000002 */
[----:B0-----:R-:W-:Y:S06]  /*00d0*/  @!P0 BRA `(.L_x_0) ;  /* 0x00000000000c8947 */ /* 0x001fec0003800000 */
[----:B------:R-:W-:-:S07]  /*00e0*/  MOV R8, 0x100 ;  /* 0x0000010000087802 */ /* 0x000fce0000000f00 */
[----:B------:R-:W-:Y:S05]  /*00f0*/  CALL.REL.NOINC `($__internal_0_$__cuda_sm3x_div_rn_noftz_f32_slowpath) ;  /* 0x0000003000b07944 */ /* 0x000fea0003c00000 */
[----:B------:R-:W-:-:S07]  /*0100*/  MOV R2, R5 ;  /* 0x0000000500027202 */ /* 0x000fce0000000f00 */
.L_x_0:
[----:B------:R-:W0:Y:S01]  /*0110*/  S2UR UR4, SR_CTAID.X ;  /* 0x00000000000479c3 */ /* 0x000e220000002500 */
[----:B------:R-:W0:Y:S02]  /*0120*/  F2I.CEIL.NTZ R0, R2 ;  /* 0x0000000200007305 */ /* 0x000e24000020b100 */
[----:B0-----:R-:W-:-:S13]  /*0130*/  ISETP.LE.AND P0, PT, R0, UR4, PT ;  /* 0x0000000400007c0c */ /* 0x001fda000bf03270 */
[----:B------:R-:W-:Y:S05]  /*0140*/  @P0 EXIT ;  /* 0x000000000000094d */ /* 0x000fea0003800000 */
[----:B------:R-:W0:Y:S01]  /*0150*/  LDC R7, c[0x0][0x3a0] ;  /* 0x0000e800ff077b82 */ /* 0x000e220000000800 */
[----:B------:R-:W1:Y:S01]  /*0160*/  LDCU UR5, c[0x0][0x38c] ;  /* 0x00007180ff0577ac */ /* 0x000e620008000800 */
[----:B------:R-:W-:Y:S01]  /*0170*/  HFMA2 R23, -RZ, RZ, 0, 5.9604644775390625e-08 ;  /* 0x00000001ff177431 */ /* 0x000fe200000001ff */
[----:B------:R-:W2:Y:S05]  /*0180*/  LDCU.64 UR12, c[0x0][0x358] ;  /* 0x00006b00ff0c77ac */ /* 0x000eaa0008000a00 */
[----:B------:R-:W3:Y:S08]  /*0190*/  LDC R24, c[0x0][0x390] ;  /* 0x0000e400ff187b82 */ /* 0x000ef00000000800 */
[----:B------:R-:W4:Y:S01]  /*01a0*/  LDC R26, c[0x0][0x394] ;  /* 0x0000e500ff1a7b82 */ /* 0x000f220000000800 */
[----:B0-----:R-:W-:Y:S01]  /*01b0*/  IABS R25, R7 ;  /* 0x0000000700197213 */ /* 0x001fe20000000000 */
[C---:B------:R-:W-:Y:S01]  /*01c0*/  IMAD.SHL.U32 R9, R7.reuse, 0x4, RZ ;  /* 0x0000000407097824 */ /* 0x040fe200078e00ff */
[----:B------:R-:W-:-:S05]  /*01d0*/  SHF.L.U32 R8, R7, 0x1, RZ ;  /* 0x0000000107087819 */ /* 0x000fca00000006ff */
[----:B------:R-:W0:Y:S01]  /*01e0*/  LDC R28, c[0x0][0x398] ;  /* 0x0000e600ff1c7b82 */ /* 0x000e220000000800 */
[----:B------:R-:W5:Y:S01]  /*01f0*/  I2F.RP R3, R25 ;  /* 0x0000001900037306 */ /* 0x000f620000209400 */
[C---:B------:R-:W-:Y:S02]  /*0200*/  SHF.L.U32 R10, R7.reuse, 0x3, RZ ;  /* 0x00000003070a7819 */ /* 0x040fe400000006ff */
[----:B------:R-:W-:Y:S02]  /*0210*/  IABS R2, R8 ;  /* 0x0000000800027213 */ /* 0x000fe40000000000 */
[----:B------:R-:W-:Y:S02]  /*0220*/  IABS R5, R9 ;  /* 0x0000000900057213 */ /* 0x000fe40000000000 */
[----:B------:R-:W-:Y:S01]  /*0230*/  IABS R4, R10 ;  /* 0x0000000a00047213 */ /* 0x000fe20000000000 */
[----:B------:R-:W-:Y:S01]  /*0240*/  I2F.RP R18, R2 ;  /* 0x0000000200127306 */ /* 0x000fe20000209400 */
[----:B------:R-:W-:Y:S01]  /*0250*/  SHF.L.U32 R11, R7, 0x4, RZ ;  /* 0x00000004070b7819 */ /* 0x000fe200000006ff */
[----:B------:R-:W2:Y:S06]  /*0260*/  LDC R30, c[0x0][0x39c] ;  /* 0x0000e700ff1e7b82 */ /* 0x000eac0000000800 */
[----:B-----5:R5:W1:Y:S08]  /*0270*/  MUFU.RCP R6, R3 ;  /* 0x0000000300067308 */ /* 0x020a700000001000 */
[----:B------:R-:W3:Y:S01]  /*0280*/  I2F.RP R19, R5 ;  /* 0x0000000500137306 */ /* 0x000ee20000209400 */
[----:B-----5:R-:W-:-:S07]  /*0290*/  IABS R3, R11 ;  /* 0x0000000b00037213 */ /* 0x020fce0000000000 */
[----:B------:R-:W-:Y:S01]  /*02a0*/  I2F.RP R20, R4 ;  /* 0x0000000400147306 */ /* 0x000fe20000209400 */
[----:B-1----:R-:W-:-:S07]  /*02b0*/  VIADD R6, R6, 0xffffffe ;  /* 0x0ffffffe06067836 */ /* 0x002fce0000000000 */
[----:B------:R-:W1:Y:S08]  /*02c0*/  MUFU.RCP R18, R18 ;  /* 0x0000001200127308 */ /* 0x000e700000001000 */
[----:B------:R-:W-:Y:S08]  /*02d0*/  I2F.RP R21, R3 ;  /* 0x0000000300157306 */ /* 0x000ff00000209400 */
[----:B---3--:R-:W3:Y:S01]  /*02e0*/  MUFU.RCP R19, R19 ;  /* 0x0000001300137308 */ /* 0x008ee20000001000 */
[----:B-1----:R-:W-:-:S07]  /*02f0*/  IADD3 R14, PT, PT, R18, 0xffffffe, RZ ;  /* 0x0ffffffe120e7810 */ /* 0x002fce0007ffe0ff */
[----:B------:R-:W1:Y:S08]  /*0300*/  MUFU.RCP R20, R20 ;  /* 0x0000001400147308 */ /* 0x000e700000001000 */
[----:B------:R5:W4:Y:S01]  /*0310*/  F2I.FTZ.U32.TRUNC.NTZ R13, R6 ;  /* 0x00000006000d7305 */ /* 0x000b22000021f000 */
[----:B---3--:R-:W-:-:S07]  /*0320*/  IADD3 R16, PT, PT, R19, 0xffffffe, RZ ;  /* 0x0ffffffe13107810 */ /* 0x008fce0007ffe0ff */
[----:B------:R-:W3:Y:S01]  /*0330*/  MUFU.RCP R21, R21 ;  /* 0x0000001500157308 */ /* 0x000ee20000001000 */
[----:B-1----:R-:W-:Y:S02]  /*0340*/  IADD3 R18, PT, PT, R20, 0xffffffe, RZ ;  /* 0x0ffffffe14127810 */ /* 0x002fe40007ffe0ff */
[----:B-----5:R-:W-:Y:S01]  /*0350*/  SHF.L.U32 R6, R23, UR5, RZ ;  /* 0x0000000517067c19 */ /* 0x020fe200080006ff */
[----:B----4-:R-:W-:-:S04]  /*0360*/  IMAD.MOV R12, RZ, RZ, -R13 ;  /* 0x000000ffff0c7224 */ /* 0x010fc800078e0a0d */
[----:B------:R1:W4:Y:S01]  /*0370*/  F2I.FTZ.U32.TRUNC.NTZ R15, R14 ;  /* 0x0000000e000f7305 */ /* 0x000322000021f000 */
[----:B------:R-:W-:Y:S01]  /*0380*/  IABS R22, R6 ;  /* 0x0000000600167213 */ /* 0x000fe20000000000 */
[----:B------:R-:W-:Y:S01]  /*0390*/  IMAD R27, R12, R25, RZ ;  /* 0x000000190c1b7224 */ /* 0x000fe200078e02ff */
[----:B------:R-:W-:Y:S01]  /*03a0*/  LOP3.LUT R6, R6, R7, RZ, 0x3c, !PT ;  /* 0x0000000706067212 */ /* 0x000fe200078e3cff */
[----:B------:R-:W-:-:S04]  /*03b0*/  IMAD.MOV.U32 R12, RZ, RZ, RZ ;  /* 0x000000ffff0c7224 */ /* 0x000fc800078e00ff */
[----:B------:R-:W5:Y:S01]  /*03c0*/  F2I.FTZ.U32.TRUNC.NTZ R17, R16 ;  /* 0x0000001000117305 */ /* 0x000f62000021f000 */
[----:B------:R-:W-:Y:S01]  /*03d0*/  IMAD.HI.U32 R12, R13, R27, R12 ;  /* 0x0000001b0d0c7227 */ /* 0x000fe200078e000c */
[----:B---3--:R-:W-:Y:S02]  /*03e0*/  IADD3 R13, PT, PT, R21, 0xffffffe, RZ ;  /* 0x0ffffffe150d7810 */ /* 0x008fe40007ffe0ff */
[----:B-1----:R-:W-:Y:S02]  /*03f0*/  MOV R14, RZ ;  /* 0x000000ff000e7202 */ /* 0x002fe40000000f00 */
[----:B------:R-:W-:Y:S01]  /*0400*/  ISETP.GE.AND P3, PT, R6, RZ, PT ;  /* 0x000000ff0600720c */ /* 0x000fe20003f66270 */
[----:B------:R-:W-:Y:S01]  /*0410*/  IMAD.HI.U32 R20, R12, R22, RZ ;  /* 0x000000160c147227 */ /* 0x000fe200078e00ff */
[----:B------:R-:W1:Y:S01]  /*0420*/  F2I.FTZ.U32.TRUNC.NTZ R19, R18 ;  /* 0x0000001200137305 */ /* 0x000e62000021f000 */
[----:B----4-:R-:W-:Y:S02]  /*0430*/  IADD3 R27, PT, PT, RZ, -R15, RZ ;  /* 0x8000000fff1b7210 */ /* 0x010fe40007ffe0ff */
[----:B------:R-:W-:-:S03]  /*0440*/  IABS R12, R8 ;  /* 0x00000008000c7213 */ /* 0x000fc60000000000 */
[----:B------:R-:W-:Y:S02]  /*0450*/  IMAD R21, R27, R2, RZ ;  /* 0x000000021b157224 */ /* 0x000fe400078e02ff */
[----:B-----5:R-:W-:Y:S01]  /*0460*/  IMAD.MOV R16, RZ, RZ, -R17 ;  /* 0x000000ffff107224 */ /* 0x020fe200078e0a11 */
[----:B------:R-:W3:Y:S01]  /*0470*/  F2I.FTZ.U32.TRUNC.NTZ R13, R13 ;  /* 0x0000000d000d7305 */ /* 0x000ee2000021f000 */
[----:B------:R-:W-:Y:S01]  /*0480*/  IMAD.HI.U32 R21, R15, R21, R14 ;  /* 0x000000150f157227 */ /* 0x000fe200078e000e */
[----:B------:R-:W-:-:S03]  /*0490*/  IADD3 R14, PT, PT, -R20, RZ, RZ ;  /* 0x000000ff140e7210 */ /* 0x000fc60007ffe1ff */
[----:B------:R-:W-:Y:S01]  /*04a0*/  IMAD R15, R16, R5, RZ ;  /* 0x00000005100f7224 */ /* 0x000fe200078e02ff */
[----:B-1----:R-:W-:Y:S01]  /*04b0*/  IADD3 R18, PT, PT, RZ, -R19, RZ ;  /* 0x80000013ff127210 */ /* 0x002fe20007ffe0ff */
[----:B------:R-:W-:Y:S02]  /*04c0*/  HFMA2 R16, -RZ, RZ, 0, 0 ;  /* 0x00000000ff107431 */ /* 0x000fe400000001ff */
[C---:B------:R-:W-:Y:S01]  /*04d0*/  IMAD R14, R25.reuse, R14, R22 ;  /* 0x0000000e190e7224 */ /* 0x040fe200078e0216 */
[----:B------:R-:W-:Y:S01]  /*04e0*/  IABS R22, R9 ;  /* 0x0000000900167213 */ /* 0x000fe20000000000 */
[----:B------:R-:W-:Y:S02]  /*04f0*/  IMAD.MOV.U32 R27, RZ, RZ, R18 ;  /* 0x000000ffff1b7224 */ /* 0x000fe400078e0012 */
[----:B------:R-:W-:Y:S01]  /*0500*/  IMAD.MOV.U32 R18, RZ, RZ, RZ ;  /* 0x000000ffff127224 */ /* 0x000fe200078e00ff */
[----:B------:R-:W-:Y:S01]  /*0510*/  ISETP.GT.U32.AND P0, PT, R25, R14, PT ;  /* 0x0000000e1900720c */ /* 0x000fe20003f04070 */
[----:B------:R-:W-:Y:S01]  /*0520*/  IMAD R27, R27, R4, RZ ;  /* 0x000000041b1b7224 */ /* 0x000fe200078e02ff */
[----:B---3--:R-:W-:Y:S01]  /*0530*/  IADD3 R29, PT, PT, RZ, -R13, RZ ;  /* 0x8000000dff1d7210 */ /* 0x008fe20007ffe0ff */
[----:B------:R-:W-:Y:S01]  /*0540*/  IMAD.HI.U32 R17, R17, R15, R16 ;  /* 0x0000000f11117227 */ /* 0x000fe200078e0010 */
[----:B------:R-:W-:-:S02]  /*0550*/  SHF.L.U32 R15, R23, R24, RZ ;  /* 0x00000018170f7219 */ /* 0x000fc400000006ff */
[----:B------:R-:W-:Y:S01]  /*0560*/  SHF.L.U32 R16, R23, R26, RZ ;  /* 0x0000001a17107219 */ /* 0x000fe200000006ff */
[----:B------:R-:W-:Y:S01]  /*0570*/  IMAD.HI.U32 R18, R19, R27, R18 ;  /* 0x0000001b13127227 */ /* 0x000fe200078e0012 */
[----:B------:R-:W-:-:S03]  /*0580*/  IADD3 R19, PT, PT, RZ, -R12, RZ ;  /* 0x8000000cff137210 */ /* 0x000fc60007ffe0ff */
[----:B------:R-:W-:Y:S01]  /*0590*/  HFMA2 R12, -RZ, RZ, 0, 0 ;  /* 0x00000000ff0c7431 */ /* 0x000fe200000001ff */
[----:B------:R-:W-:Y:S01]  /*05a0*/  IABS R24, R15 ;  /* 0x0000000f00187213 */ /* 0x000fe20000000000 */
[----:B------:R-:W-:Y:S01]  /*05b0*/  IMAD.MOV R27, RZ, RZ, -R22 ;  /* 0x000000ffff1b7224 */ /* 0x000fe200078e0a16 */
[----:B------:R-:W-:Y:S01]  /*05c0*/  MOV R22, R29 ;  /* 0x0000001d00167202 */ /* 0x000fe20000000f00 */
[----:B------:R-:W-:Y:S01]  /*05d0*/  @!P0 IMAD.IADD R14, R14, 0x1, -R25 ;  /* 0x000000010e0e8824 */ /* 0x000fe200078e0a19 */
[----:B------:R-:W-:Y:S01]  /*05e0*/  IABS R26, R16 ;  /* 0x00000010001a7213 */ /* 0x000fe20000000000 */
[----:B------:R-:W-:Y:S01]  /*05f0*/  IMAD.HI.U32 R21, R21, R24, RZ ;  /* 0x0000001815157227 */ /* 0x000fe200078e00ff */
[----:B------:R-:W-:Y:S02]  /*0600*/  LOP3.LUT R15, R15, R8, RZ, 0x3c, !PT ;  /* 0x000000080f0f7212 */ /* 0x000fe400078e3cff */
[----:B------:R-:W-:Y:S01]  /*0610*/  ISETP.GE.U32.AND P2, PT, R14, R25, PT ;  /* 0x000000190e00720c */ /* 0x000fe20003f46070 */
[----:B------:R-:W-:Y:S01]  /*0620*/  IMAD R29, R22, R3, RZ ;  /* 0x00000003161d7224 */ /* 0x000fe200078e02ff */
[----:B--2---:R-:W-:Y:S01]  /*0630*/  SHF.L.U32 R14, R23, R30, RZ ;  /* 0x0000001e170e7219 */ /* 0x004fe200000006ff */
[----:B------:R-:W-:Y:S01]  /*0640*/  IMAD.HI.U32 R17, R17, R26, RZ ;  /* 0x0000001a11117227 */ /* 0x000fe200078e00ff */
[----:B------:R-:W-:-:S02]  /*0650*/  LOP3.LUT R16, R16, R9, RZ, 0x3c, !PT ;  /* 0x0000000910107212 */ /* 0x000fc400078e3cff */
[----:B------:R-:W-:Y:S01]  /*0660*/  IABS R25, R14 ;  /* 0x0000000e00197213 */ /* 0x000fe20000000000 */
[----:B------:R-:W-:Y:S01]  /*0670*/  IMAD.HI.U32 R22, R13, R29, R12 ;  /* 0x0000001d0d167227 */ /* 0x000fe200078e000c */
[----:B------:R-:W-:-:S03]  /*0680*/  LOP3.LUT R14, R14, R11, RZ, 0x3c, !PT ;  /* 0x0000000b0e0e7212 */ /* 0x000fc600078e3cff */
[----:B------:R-:W-:Y:S01]  /*0690*/  IMAD R13, R21, R19, R24 ;  /* 0x00000013150d7224 */ /* 0x000fe200078e0218 */
[----:B0-----:R-:W-:Y:S01]  /*06a0*/  SHF.L.U32 R19, R23, R28, RZ ;  /* 0x0000001c17137219 */ /* 0x001fe200000006ff */
[----:B------:R-:W-:Y:S01]  /*06b0*/  IMAD R12, R17, R27, R26 ;  /* 0x0000001b110c7224 */ /* 0x000fe200078e021a */
[----:B------:R-:W-:Y:S01]  /*06c0*/  IABS R24, R10 ;  /* 0x0000000a00187213 */ /* 0x000fe20000000000 */
[----:B------:R-:W-:Y:S01]  /*06d0*/  IMAD.HI.U32 R22, R22, R25, RZ ;  /* 0x0000001916167227 */ /* 0x000fe200078e00ff */
[----:B------:R-:W-:Y:S02]  /*06e0*/  IABS R23, R19 ;  /* 0x0000001300177213 */ /* 0x000fe40000000000 */
[----:B------:R-:W-:Y:S01]  /*06f0*/  IABS R26, R11 ;  /* 0x0000000b001a7213 */ /* 0x000fe20000000000 */
[----:B------:R-:W-:Y:S01]  /*0700*/  @!P0 VIADD R20, R20, 0x1 ;  /* 0x0000000114148836 */ /* 0x000fe20000000000 */
[----:B------:R-:W-:Y:S01]  /*0710*/  ISETP.GT.U32.AND P4, PT, R2, R13, PT ;  /* 0x0000000d0200720c */ /* 0x000fe20003f84070 */
[----:B------:R-:W-:Y:S01]  /*0720*/  IMAD.HI.U32 R18, R18, R23, RZ ;  /* 0x0000001712127227 */ /* 0x000fe200078e00ff */
[----:B------:R-:W-:-:S02]  /*0730*/  IADD3 R24, PT, PT, RZ, -R24, RZ ;  /* 0x80000018ff187210 */ /* 0x000fc40007ffe0ff */
[----:B------:R-:W-:Y:S02]  /*0740*/  IADD3 R26, PT, PT, RZ, -R26, RZ ;  /* 0x8000001aff1a7210 */ /* 0x000fe40007ffe0ff */
[----:B------:R-:W-:Y:S01]  /*0750*/  ISETP.GT.U32.AND P6, PT, R5, R12, PT ;  /* 0x0000000c0500720c */ /* 0x000fe20003fc4070 */
[----:B------:R-:W-:Y:S01]  /*0760*/  IMAD R23, R18, R24, R23 ;  /* 0x0000001812177224 */ /* 0x000fe200078e0217 */
[----:B------:R-:W-:Y:S01]  /*0770*/  @P2 IADD3 R20, PT, PT, R20, 0x1, RZ ;  /* 0x0000000114142810 */ /* 0x000fe20007ffe0ff */
[----:B------:R-:W-:Y:S01]  /*0780*/  IMAD R24, R22, R26, R25 ;  /* 0x0000001a16187224 */ /* 0x000fe200078e0219 */
[----:B------:R-:W-:Y:S02]  /*0790*/  LOP3.LUT R19, R19, R10, RZ, 0x3c, !PT ;  /* 0x0000000a13137212 */ /* 0x000fe400078e3cff */
[----:B------:R-:W-:Y:S01]  /*07a0*/  ISETP.GT.U32.AND P0, PT, R4, R23, PT ;  /* 0x000000170400720c */ /* 0x000fe20003f04070 */
[----:B------:R-:W-:Y:S01]  /*07b0*/  @!P4 VIADD R21, R21, 0x1 ;  /* 0x000000011515c836 */ /* 0x000fe20000000000 */
[----:B------:R-:W-:-:S02]  /*07c0*/  @!P4 IADD3 R13, PT, PT, R13, -R2, RZ ;  /* 0x800000020d0dc210 */ /* 0x000fc40007ffe0ff */
[----:B------:R-:W-:Y:S02]  /*07d0*/  ISETP.GT.U32.AND P1, PT, R3, R24, PT ;  /* 0x000000180300720c */ /* 0x000fe40003f24070 */
[----:B------:R-:W-:Y:S01]  /*07e0*/  ISETP.GE.U32.AND P5, PT, R13, R2, PT ;  /* 0x000000020d00720c */ /* 0x000fe20003fa6070 */
[----:B------:R-:W-:Y:S01]  /*07f0*/  @!P6 IMAD.IADD R12, R12, 0x1, -R5 ;  /* 0x000000010c0ce824 */ /* 0x000fe200078e0a05 */
[----:B------:R-:W-:Y:S02]  /*0800*/  MOV R2, R20 ;  /* 0x0000001400027202 */ /* 0x000fe40000000f00 */
[----:B------:R-:W-:Y:S02]  /*0810*/  @!P6 IADD3 R17, PT, PT, R17, 0x1, RZ ;  /* 0x000000011111e810 */ /* 0x000fe40007ffe0ff */
[----:B------:R-:W-:Y:S02]  /*0820*/  ISETP.GE.U32.AND P2, PT, R12, R5, PT ;  /* 0x000000050c00720c */ /* 0x000fe40003f46070 */
[----:B------:R-:W-:-:S02]  /*0830*/  @!P0 IADD3 R23, PT, PT, R23, -R4, RZ ;  /* 0x8000000417178210 */ /* 0x000fc40007ffe0ff */
[----:B------:R-:W-:Y:S02]  /*0840*/  @!P3 IADD3 R2, PT, PT, -R2, RZ, RZ ;  /* 0x000000ff0202b210 */ /* 0x000fe40007ffe1ff */
[-C--:B------:R-:W-:Y:S01]  /*0850*/  @!P1 IADD3 R24, PT, PT, R24, -R3.reuse, RZ ;  /* 0x8000000318189210 */ /* 0x080fe20007ffe0ff */
[----:B------:R-:W-:Y:S01]  /*0860*/  @P5 VIADD R21, R21, 0x1 ;  /* 0x0000000115155836 */ /* 0x000fe20000000000 */
[----:B------:R-:W-:Y:S02]  /*0870*/  ISETP.GE.AND P3, PT, R15, RZ, PT ;  /* 0x000000ff0f00720c */ /* 0x000fe40003f66270 */
[----:B------:R-:W-:Y:S02]  /*0880*/  ISETP.GE.AND P4, PT, R16, RZ, PT ;  /* 0x000000ff1000720c */ /* 0x000fe40003f86270 */
[----:B------:R-:W-:Y:S01]  /*0890*/  ISETP.GE.U32.AND P5, PT, R23, R4, PT ;  /* 0x000000041700720c */ /* 0x000fe20003fa6070 */
[----:B------:R-:W-:Y:S01]  /*08a0*/  @P2 VIADD R17, R17, 0x1 ;  /* 0x0000000111112836 */ /* 0x000fe20000000000 */
[----:B------:R-:W-:-:S02]  /*08b0*/  ISETP.GE.U32.AND P6, PT, R24, R3, PT ;  /* 0x000000031800720c */ /* 0x000fc40003fc6070 */
[----:B------:R-:W-:Y:S01]  /*08c0*/  MOV R3, R21 ;  /* 0x0000001500037202 */ /* 0x000fe20000000f00 */
[----:B------:R-:W-:Y:S01]  /*08d0*/  IMAD.MOV.U32 R4, RZ, RZ, R17 ;  /* 0x000000ffff047224 */ /* 0x000fe200078e0011 */
[----:B------:R-:W-:Y:S02]  /*08e0*/  @!P0 IADD3 R18, PT, PT, R18, 0x1, RZ ;  /* 0x0000000112128810 */ /* 0x000fe40007ffe0ff */
[----:B------:R-:W-:Y:S02]  /*08f0*/  @!P1 IADD3 R22, PT, PT, R22, 0x1, RZ ;  /* 0x0000000116169810 */ /* 0x000fe40007ffe0ff */
[----:B------:R-:W-:Y:S01]  /*0900*/  @!P3 IADD3 R3, PT, PT, -R3, RZ, RZ ;  /* 0x000000ff0303b210 */ /* 0x000fe20007ffe1ff */
[----:B------:R-:W-:Y:S01]  /*0910*/  @!P4 IMAD.MOV R4, RZ, RZ, -R4 ;  /* 0x000000ffff04c224 */ /* 0x000fe200078e0a04 */
[----:B------:R-:W-:Y:S02]  /*0920*/  ISETP.GE.AND P2, PT, R19, RZ, PT ;  /* 0x000000ff1300720c */ /* 0x000fe40003f46270 */
[----:B------:R-:W-:-:S02]  /*0930*/  ISETP.GE.AND P3, PT, R14, RZ, PT ;  /* 0x000000ff0e00720c */ /* 0x000fc40003f66270 */
[----:B------:R-:W-:Y:S02]  /*0940*/  ISETP.NE.AND P0, PT, R7, RZ, PT ;  /* 0x000000ff0700720c */ /* 0x000fe40003f05270 */
[----:B------:R-:W-:Y:S02]  /*0950*/  @P5 IADD3 R18, PT, PT, R18, 0x1, RZ ;  /* 0x0000000112125810 */ /* 0x000fe40007ffe0ff */
[----:B------:R-:W-:Y:S02]  /*0960*/  @P6 IADD3 R22, PT, PT, R22, 0x1, RZ ;  /* 0x0000000116166810 */ /* 0x000fe40007ffe0ff */
[----:B------:R-:W-:Y:S02]  /*0970*/  ISETP.NE.AND P5, PT, R8, RZ, PT ;  /* 0x000000ff0800720c */ /* 0x000fe40003fa5270 */
[----:B------:R-:W-:Y:S01]  /*0980*/  ISETP.NE.AND P4, PT, R9, RZ, PT ;  /* 0x000000ff0900720c */ /* 0x000fe20003f85270 */
[----:B------:R-:W-:Y:S01]  /*0990*/  IMAD.MOV.U32 R6, RZ, RZ, R22 ;  /* 0x000000ffff067224 */ /* 0x000fe200078e0016 */
[----:B------:R-:W-:-:S02]  /*09a0*/  ISETP.NE.AND P1, PT, R10, RZ, PT ;  /* 0x000000ff0a00720c */ /* 0x000fc40003f25270 */
[----:B------:R-:W-:Y:S02]  /*09b0*/  ISETP.NE.AND P6, PT, R11, RZ, PT ;  /* 0x000000ff0b00720c */ /* 0x000fe40003fc5270 */
[----:B------:R-:W-:Y:S02]  /*09c0*/  MOV R5, R18 ;  /* 0x0000001200057202 */ /* 0x000fe40000000f00 */
[----:B------:R-:W-:Y:S01]  /*09d0*/  @!P0 LOP3.LUT R2, RZ, R7, RZ, 0x33, !PT ;  /* 0x00000007ff028212 */ /* 0x000fe200078e33ff */
[----:B------:R-:W-:Y:S01]  /*09e0*/  IMAD.U32 R7, RZ, RZ, UR4 ;  /* 0x00000004ff077e24 */ /* 0x000fe2000f8e00ff */
[----:B------:R-:W-:Y:S02]  /*09f0*/  @!P2 IADD3 R5, PT, PT, -R5, RZ, RZ ;  /* 0x000000ff0505a210 */ /* 0x000fe40007ffe1ff */
[----:B------:R-:W-:Y:S02]  /*0a00*/  @!P3 IADD3 R6, PT, PT, -R6, RZ, RZ ;  /* 0x000000ff0606b210 */ /* 0x000fe40007ffe1ff */
[----:B------:R-:W-:-:S02]  /*0a10*/  @!P5 LOP3.LUT R3, RZ, R8, RZ, 0x33, !PT ;  /* 0x00000008ff03d212 */ /* 0x000fc400078e33ff */
[----:B------:R-:W-:Y:S02]  /*0a20*/  @!P4 LOP3.LUT R4, RZ, R9, RZ, 0x33, !PT ;  /* 0x00000009ff04c212 */ /* 0x000fe400078e33ff */
[----:B------:R-:W-:Y:S02]  /*0a30*/  @!P1 LOP3.LUT R5, RZ, R10, RZ, 0x33, !PT ;  /* 0x0000000aff059212 */ /* 0x000fe400078e33ff */
[----:B------:R-:W-:-:S07]  /*0a40*/  @!P6 LOP3.LUT R6, RZ, R11, RZ, 0x33, !PT ;  /* 0x0000000bff06e212 */ /* 0x000fce00078e33ff */
.L_x_6:
[----:B--2---:R-:W-:Y:S01]  /*0a50*/  IABS R9, R4 ;  /* 0x0000000400097213 */ /* 0x004fe20000000000 */
[----:B------:R-:W0:Y:S01]  /*0a60*/  LDCU UR4, c[0x0][0x38c] ;  /* 0x00007180ff0477ac */ /* 0x000e220008000800 */
[----:B------:R-:W-:Y:S02]  /*0a70*/  IABS R8, R5 ;  /* 0x0000000500087213 */ /* 0x000fe40000000000 */
[----:B------:R-:W-:Y:S01]  /*0a80*/  CS2R R36, SRZ ;  /* 0x0000000000247805 */ /* 0x000fe2000001ff00 */
[----:B------:R-:W1:Y:S01]  /*0a90*/  I2F.RP R16, R9 ;  /* 0x0000000900107306 */ /* 0x000e620000209400 */
[----:B------:R-:W-:Y:S01]  /*0aa0*/  IABS R26, R6 ;  /* 0x00000006001a7213 */ /* 0x000fe20000000000 */
[----:B------:R-:W2:Y:S01]  /*0ab0*/  LDCU UR5, c[0x0][0x3a0] ;  /* 0x00007400ff0577ac */ /* 0x000ea20008000800 */
[----:B------:R-:W-:Y:S02]  /*0ac0*/  IABS R10, R3 ;  /* 0x00000003000a7213 */ /* 0x000fe40000000000 */
[----:B------:R-:W-:-:S02]  /*0ad0*/  CS2R R38, SRZ ;  /* 0x0000000000267805 */ /* 0x000fc4000001ff00 */
[----:B------:R-:W-:Y:S01]  /*0ae0*/  IABS R23, R7 ;  /* 0x0000000700177213 */ /* 0x000fe20000000000 */
[----:B------:R-:W3:Y:S01]  /*0af0*/  LDCU.128 UR8, c[0x0][0x390] ;  /* 0x00007200ff0877ac */ /* 0x000ee20008000c00 */
[----:B------:R-:W-:Y:S01]  /*0b00*/  IABS R27, R2 ;  /* 0x00000002001b7213 */ /* 0x000fe20000000000 */
[----:B------:R-:W4:Y:S01]  /*0b10*/  I2F.RP R17, R8 ;  /* 0x0000000800117306 */ /* 0x000f220000209400 */
[----:B------:R-:W-:Y:S01]  /*0b20*/  ISETP.NE.AND P2, PT, R4, RZ, PT ;  /* 0x000000ff0400720c */ /* 0x000fe20003f45270 */
[----:B------:R-:W-:Y:S01]  /*0b30*/  UMOV UR6, 0x2 ;  /* 0x0000000200067882 */ /* 0x000fe20000000000 */
[----:B------:R-:W-:Y:S02]  /*0b40*/  CS2R R42, SRZ ;  /* 0x00000000002a7805 */ /* 0x000fe4000001ff00 */
[----:B------:R-:W-:Y:S02]  /*0b50*/  CS2R R44, SRZ ;  /* 0x00000000002c7805 */ /* 0x000fe4000001ff00 */
[----:B------:R-:W-:-:S02]  /*0b60*/  CS2R R40, SRZ ;  /* 0x0000000000287805 */ /* 0x000fc4000001ff00 */
[----:B------:R-:W-:Y:S01]  /*0b70*/  CS2R R46, SRZ ;  /* 0x00000000002e7805 */ /* 0x000fe2000001ff00 */
[----:B0-----:R-:W-:Y:S01]  /*0b80*/  USHF.L.U32 UR4, UR6, UR4, URZ ;  /* 0x0000000406047299 */ /* 0x001fe200080006ff */
[----:B-1----:R-:W0:Y:S01]  /*0b90*/  MUFU.RCP R16, R16 ;  /* 0x0000001000107308 */ /* 0x002e220000001000 */
[----:B------:R-:W-:Y:S02]  /*0ba0*/  CS2R R48, SRZ ;  /* 0x0000000000307805 */ /* 0x000fe4000001ff00 */
[----:B------:R-:W-:Y:S02]  /*0bb0*/  CS2R R50, SRZ ;  /* 0x0000000000327805 */ /* 0x000fe4000001ff00 */
[----:B------:R-:W-:Y:S02]  /*0bc0*/  CS2R R54, SRZ ;  /* 0x0000000000367805 */ /* 0x000fe4000001ff00 */
[----:B------:R-:W-:Y:S02]  /*0bd0*/  CS2R R56, SRZ ;  /* 0x0000000000387805 */ /* 0x000fe4000001ff00 */
[----:B------:R-:W-:-:S02]  /*0be0*/  CS2R R60, SRZ ;  /* 0x00000000003c7805 */ /* 0x000fc4000001ff00 */
[----:B------:R-:W-:Y:S02]  /*0bf0*/  CS2R R62, SRZ ;  /* 0x00000000003e7805 */ /* 0x000fe4000001ff00 */
[----:B------:R-:W-:Y:S01]  /*0c00*/  CS2R R34, SRZ ;  /* 0x0000000000227805 */ /* 0x000fe2000001ff00 */
[----:B------:R-:W1:Y:S01]  /*0c10*/  I2F.RP R18, R26 ;  /* 0x0000001a00127306 */ /* 0x000e620000209400 */
[----:B------:R-:W-:Y:S02]  /*0c20*/  CS2R R58, SRZ ;  /* 0x00000000003a7805 */ /* 0x000fe4000001ff00 */
[----:B------:R-:W-:Y:S02]  /*0c30*/  CS2R R52, SRZ ;  /* 0x0000000000347805 */ /* 0x000fe4000001ff00 */
[----:B------:R-:W-:Y:S02]  /*0c40*/  CS2R R66, SRZ ;  /* 0x0000000000427805 */ /* 0x000fe4000001ff00 */
[----:B------:R-:W-:-:S02]  /*0c50*/  CS2R R68, SRZ ;  /* 0x0000000000447805 */ /* 0x000fc4000001ff00 */
[----:B------:R-:W-:Y:S02]  /*0c60*/  CS2R R70, SRZ ;  /* 0x0000000000467805 */ /* 0x000fe4000001ff00 */
[----:B------:R-:W-:Y:S02]  /*0c70*/  CS2R R72, SRZ ;  /* 0x0000000000487805 */ /* 0x000fe4000001ff00 */
[----:B------:R-:W-:Y:S01]  /*0c80*/  CS2R R76, SRZ ;  /* 0x00000000004c7805 */ /* 0x000fe2000001ff00 */
[----:B----4-:R-:W4:Y:S01]  /*0c90*/  MUFU.RCP R17, R17 ;  /* 0x0000001100117308 */ /* 0x010f220000001000 */
[----:B0-----:R-:W-:Y:S02]  /*0ca0*/  IADD3 R12, PT, PT, R16, 0xffffffe, RZ ;  /* 0x0ffffffe100c7810 */ /* 0x001fe40007ffe0ff */
[----:B------:R-:W-:Y:S02]  /*0cb0*/  CS2R R78, SRZ ;  /* 0x00000000004e7805 */ /* 0x000fe4000001ff00 */
[----:B------:R-:W-:-:S02]  /*0cc0*/  CS2R R80, SRZ ;  /* 0x0000000000507805 */ /* 0x000fc4000001ff00 */
[----:B------:R-:W-:Y:S01]  /*0cd0*/  CS2R R86, SRZ ;  /* 0x0000000000567805 */ /* 0x000fe2000001ff00 */
[----:B------:R-:W-:Y:S01]  /*0ce0*/  UPLOP3.LUT UP0, UPT, UPT, UPT, UPT, 0x80, 0x8 ;  /* 0x000000000008789c */ /* 0x000fe20003f0f070 */
[----:B-1----:R-:W0:Y:S08]  /*0cf0*/  MUFU.RCP R18, R18 ;  /* 0x0000001200127308 */ /* 0x002e300000001000 */
[----:B------:R-:W-:Y:S01]  /*0d00*/  I2F.RP R11, R10 ;  /* 0x0000000a000b7306 */ /* 0x000fe20000209400 */
[----:B----4-:R-:W-:-:S07]  /*0d10*/  IADD3 R14, PT, PT, R17, 0xffffffe, RZ ;  /* 0x0ffffffe110e7810 */ /* 0x010fce0007ffe0ff */
[----:B------:R1:W4:Y:S01]  /*0d20*/  F2I.FTZ.U32.TRUNC.NTZ R13, R12 ;  /* 0x0000000c000d7305 */ /* 0x000322000021f000 */
[----:B0-----:R-:W-:-:S07]  /*0d30*/  IADD3 R16, PT, PT, R18, 0xffffffe, RZ ;  /* 0x0ffffffe12107810 */ /* 0x001fce0007ffe0ff */
[----:B------:R0:W5:Y:S01]  /*0d40*/  F2I.FTZ.U32.TRUNC.NTZ R15, R14 ;  /* 0x0000000e000f7305 */ /* 0x000162000021f000 */
[----:B-1----:R-:W-:Y:S02]  /*0d50*/  IMAD.MOV.U32 R12, RZ, RZ, RZ ;  /* 0x000000ffff0c7224 */ /* 0x002fe400078e00ff */
[----:B----4-:R-:W-:-:S05]  /*0d60*/  IMAD.MOV R20, RZ, RZ, -R13 ;  /* 0x000000ffff147224 */ /* 0x010fca00078e0a0d */
[----:B------:R-:W1:Y:S01]  /*0d70*/  MUFU.RCP R11, R11 ;  /* 0x0000000b000b7308 */ /* 0x000e620000001000 */
[----:B0-----:R-:W-:Y:S01]  /*0d80*/  MOV R14, RZ ;  /* 0x000000ff000e7202 */ /* 0x001fe20000000f00 */
[----:B------:R-:W-:Y:S01]  /*0d90*/  IMAD R19, R20, R9, RZ ;  /* 0x0000000914137224 */ /* 0x000fe200078e02ff */
[----:B------:R-:W-:Y:S02]  /*0da0*/  IABS R20, R6 ;  /* 0x0000000600147213 */ /* 0x000fe40000000000 */
[----:B-----5:R-:W-:-:S03]  /*0db0*/  IADD3 R21, PT, PT, RZ, -R15, RZ ;  /* 0x8000000fff157210 */ /* 0x020fc60007ffe0ff */
[----:B------:R-:W0:Y:S01]  /*0dc0*/  F2I.FTZ.U32.TRUNC.NTZ R17, R16 ;  /* 0x0000001000117305 */ /* 0x000e22000021f000 */
[----:B------:R-:W-:Y:S01]  /*0dd0*/  IMAD.HI.U32 R18, R13, R19, R12 ;  /* 0x000000130d127227 */ /* 0x000fe200078e000c */
[----:B------:R-:W-:-:S03]  /*0de0*/  IABS R12, R4 ;  /* 0x00000004000c7213 */ /* 0x000fc60000000000 */
[----:B------:R-:W-:Y:S01]  /*0df0*/  IMAD R21, R21, R8, RZ ;  /* 0x0000000815157224 */ /* 0x000fe200078e02ff */
[----:B------:R-:W-:Y:S01]  /*0e00*/  IADD3 R25, PT, PT, RZ, -R12, RZ ;  /* 0x8000000cff197210 */ /* 0x000fe20007ffe0ff */
[----:B------:R-:W-:Y:S01]  /*0e10*/  IMAD.HI.U32 R12, R18, R23, RZ ;  /* 0x00000017120c7227 */ /* 0x000fe200078e00ff */
[----:B-1----:R-:W-:-:S03]  /*0e20*/  IADD3 R11, PT, PT, R11, 0xffffffe, RZ ;  /* 0x0ffffffe0b0b7810 */ /* 0x002fc60007ffe0ff */
[----:B------:R-:W-:Y:S01]  /*0e30*/  IMAD.HI.U32 R19, R15, R21, R14 ;  /* 0x000000150f137227 */ /* 0x000fe200078e000e */
[----:B------:R-:W-:Y:S01]  /*0e40*/  IABS R14, R5 ;  /* 0x00000005000e7213 */ /* 0x000fe20000000000 */
[----:B------:R-:W1:Y:S02]  /*0e50*/  I2F.RP R21, R27 ;  /* 0x0000001b00157306 */ /* 0x000e640000209400 */
[----:B0-----:R-:W-:Y:S01]  /*0e60*/  IMAD.MOV R15, RZ, RZ, -R17 ;  /* 0x000000ffff0f7224 */ /* 0x001fe200078e0a11 */
[----:B------:R-:W-:Y:S01]  /*0e70*/  IADD3 R24, PT, PT, RZ, -R14, RZ ;  /* 0x8000000eff187210 */ /* 0x000fe20007ffe0ff */
[----:B------:R-:W-:Y:S01]  /*0e80*/  IMAD R14, R12, R25, R23 ;  /* 0x000000190c0e7224 */ /* 0x000fe200078e0217 */
[----:B------:R-:W-:Y:S01]  /*0e90*/  MOV R12, RZ ;  /* 0x000000ff000c7202 */ /* 0x000fe20000000f00 */
[----:B------:R-:W-:Y:S02]  /*0ea0*/  IMAD R15, R15, R26, RZ ;  /* 0x0000001a0f0f7224 */ /* 0x000fe400078e02ff */
[----:B------:R0:W4:Y:S01]  /*0eb0*/  F2I.FTZ.U32.TRUNC.NTZ R13, R11 ;  /* 0x0000000b000d7305 */ /* 0x000122000021f000 */
[----:B------:R-:W-:Y:S01]  /*0ec0*/  IMAD.MOV.U32 R16, RZ, RZ, RZ ;  /* 0x000000ffff107224 */ /* 0x000fe200078e00ff */
[----:B------:R-:W-:-:S03]  /*0ed0*/  ISETP.GT.U32.AND P0, PT, R9, R14, PT ;  /* 0x0000000e0900720c */ /* 0x000fc60003f04070 */
[----:B------:R-:W-:Y:S01]  /*0ee0*/  IMAD.HI.U32 R16, R17, R15, R16 ;  /* 0x0000000f11107227 */ /* 0x000fe200078e0010 */
[----:B------:R-:W-:Y:S02]  /*0ef0*/  IADD3 R15, PT, PT, RZ, -R20, RZ ;  /* 0x80000014ff0f7210 */ /* 0x000fe40007ffe0ff */
[----:B-1----:R-:W1:Y:S01]  /*0f00*/  MUFU.RCP R21, R21 ;  /* 0x0000001500157308 */ /* 0x002e620000001000 */
[----:B0-----:R-:W-:-:S04]  /*0f10*/  IMAD.HI.U32 R11, R19, R23, RZ ;  /* 0x00000017130b7227 */ /* 0x001fc800078e00ff */
[--C-:B------:R-:W-:Y:S02]  /*0f20*/  IMAD R17, R11, R24, R23.reuse ;  /* 0x000000180b117224 */ /* 0x100fe400078e0217 */
[----:B------:R-:W-:Y:S01]  /*0f30*/  IMAD.HI.U32 R20, R16, R23, RZ ;  /* 0x0000001710147227 */ /* 0x000fe200078e00ff */
[----:B----4-:R-:W-:Y:S02]  /*0f40*/  IADD3 R11, PT, PT, RZ, -R13, RZ ;  /* 0x8000000dff0b7210 */ /* 0x010fe40007ffe0ff */
[----:B------:R-:W-:Y:S01]  /*0f50*/  ISETP.GT.U32.AND P1, PT, R8, R17, PT ;  /* 0x000000110800720c */ /* 0x000fe20003f24070 */
[----:B------:R-:W-:Y:S01]  /*0f60*/  IMAD R15, R20, R15, R23 ;  /* 0x0000000f140f7224 */ /* 0x000fe200078e0217 */
[----:B------:R-:W-:Y:S01]  /*0f70*/  IABS R16, R3 ;  /* 0x0000000300107213 */ /* 0x000fe20000000000 */
[----:B------:R-:W-:Y:S02]  /*0f80*/  @!P0 IMAD.IADD R14, R14, 0x1, -R9 ;  /* 0x000000010e0e8824 */ /* 0x000fe400078e0a09 */
[----:B------:R-:W-:Y:S01]  /*0f90*/  IMAD R11, R11, R10, RZ ;  /* 0x0000000a0b0b7224 */ /* 0x000fe200078e02ff */
[----:B------:R-:W-:Y:S01]  /*0fa0*/  ISETP.GT.U32.AND P6, PT, R26, R15, PT ;  /* 0x0000000f1a00720c */ /* 0x000fe20003fc4070 */
[----:B------:R-:W-:Y:S01]  /*0fb0*/  IMAD.MOV R22, RZ, RZ, -R16 ;  /* 0x000000ffff167224 */ /* 0x000fe200078e0a10 */
[----:B------:R-:W-:Y:S01]  /*0fc0*/  ISETP.GT.U32.AND P0, PT, R9, R14, PT ;  /* 0x0000000e0900720c */ /* 0x000fe20003f04070 */
[----:B------:R-:W-:Y:S01]  /*0fd0*/  IMAD.HI.U32 R12, R13, R11, R12 ;  /* 0x0000000b0d0c7227 */ /* 0x000fe200078e000c */
[----:B-1----:R-:W-:-:S02]  /*0fe0*/  IADD3 R21, PT, PT, R21, 0xffffffe, RZ ;  /* 0x0ffffffe15157810 */ /* 0x002fc40007ffe0ff */
[----:B------:R-:W-:Y:S02]  /*0ff0*/  LOP3.LUT R16, RZ, R5, RZ, 0x33, !PT ;  /* 0x00000005ff107212 */ /* 0x000fe400078e33ff */
[----:B------:R-:W-:Y:S01]  /*1000*/  @!P1 IADD3 R17, PT, PT, R17, -R8, RZ ;  /* 0x8000000811119210 */ /* 0x000fe20007ffe0ff */
[----:B------:R0:W1:Y:S01]  /*1010*/  F2I.FTZ.U32.TRUNC.NTZ R13, R21 ;  /* 0x00000015000d7305 */ /* 0x000062000021f000 */
[----:B------:R-:W-:Y:S01]  /*1020*/  ISETP.GE.AND P1, PT, R7, RZ, PT ;  /* 0x000000ff0700720c */ /* 0x000fe20003f26270 */
[----:B------:R-:W-:Y:S01]  /*1030*/  IMAD.HI.U32 R11, R12, R23, RZ ;  /* 0x000000170c0b7227 */ /* 0x000fe200078e00ff */
[----:B------:R-:W-:Y:S02]  /*1040*/  ISETP.GT.U32.AND P3, PT, R8, R17, PT ;  /* 0x000000110800720c */ /* 0x000fe40003f64070 */
[----:B------:R-:W-:Y:S01]  /*1050*/  @!P6 IADD3 R15, PT, PT, R15, -R26, RZ ;  /* 0x8000001a0f0fe210 */ /* 0x000fe20007ffe0ff */
[----:B------:R-:W-:Y:S01]  /*1060*/  @!P0 IMAD.IADD R14, R14, 0x1, -R9 ;  /* 0x000000010e0e8824 */ /* 0x000fe200078e0a09 */
[----:B------:R-:W-:Y:S01]  /*1070*/  ISETP.NE.AND P0, PT, R5, RZ, PT ;  /* 0x000000ff0500720c */ /* 0x000fe20003f05270 */
[----:B------:R-:W-:Y:S01]  /*1080*/  IMAD R11, R11, R22, R23 ;  /* 0x000000160b0b7224 */ /* 0x000fe200078e0217 */
[----:B------:R-:W-:-:S02]  /*1090*/  ISETP.GE.U32.AND P5, PT, R15, R26, PT ;  /* 0x0000001a0f00720c */ /* 0x000fc40003fa6070 */
[----:B------:R-:W-:Y:S02]  /*10a0*/  LOP3.LUT R15, RZ, R4, RZ, 0x33, !PT ;  /* 0x00000004ff0f7212 */ /* 0x000fe400078e33ff */
[----:B0-----:R-:W-:Y:S02]  /*10b0*/  LOP3.LUT R21, R7, R6, RZ, 0x3c, !PT ;  /* 0x0000000607157212 */ /* 0x001fe400078e3cff */
[----:B------:R-:W-:Y:S02]  /*10c0*/  @!P1 IADD3 R14, PT, PT, -R14, RZ, RZ ;  /* 0x000000ff0e0e9210 */ /* 0x000fe40007ffe1ff */
[----:B------:R-:W-:Y:S02]  /*10d0*/  @!P3 IADD3 R17, PT, PT, R17, -R8, RZ ;  /* 0x800000081111b210 */ /* 0x000fe40007ffe0ff */
[----:B------:R-:W-:Y:S02]  /*10e0*/  ISETP.GT.U32.AND P3, PT, R10, R11, PT ;  /* 0x0000000b0a00720c */ /* 0x000fe40003f64070 */
[----:B------:R-:W-:Y:S01]  /*10f0*/  SEL R28, R15, R14, !P2 ;  /* 0x0000000e0f1c7207 */ /* 0x000fe20005000000 */
[----:B------:R-:W-:Y:S01]  /*1100*/  @!P1 IMAD.MOV R17, RZ, RZ, -R17 ;  /* 0x000000ffff119224 */ /* 0x000fe200078e0a11 */
[----:B-1----:R-:W-:-:S02]  /*1110*/  IADD3 R14, PT, PT, RZ, -R13, RZ ;  /* 0x8000000dff0e7210 */ /* 0x002fc40007ffe0ff */
[----:B------:R-:W-:Y:S02]  /*1120*/  IABS R29, R28 ;  /* 0x0000001c001d7213 */ /* 0x000fe40000000000 */
[----:B------:R-:W-:Y:S02]  /*1130*/  SEL R33, R16, R17, !P0 ;  /* 0x0000001110217207 */ /* 0x000fe40004000000 */
[----:B------:R-:W-:Y:S01]  /*1140*/  ISETP.GE.AND P4, PT, R21, RZ, PT ;  /* 0x000000ff1500720c */ /* 0x000fe20003f86270 */
[----:B------:R-:W-:Y:S01]  /*1150*/  IMAD.HI.U32 R17, R12, R29, RZ ;  /* 0x0000001d0c117227 */ /* 0x000fe200078e00ff */
[----:B------:R-:W-:Y:S02]  /*1160*/  @!P6 IADD3 R20, PT, PT, R20, 0x1, RZ ;  /* 0x000000011414e810 */ /* 0x000fe40007ffe0ff */
[----:B------:R-:W-:Y:S01]  /*1170*/  @!P3 IADD3 R11, PT, PT, R11, -R10, RZ ;  /* 0x8000000a0b0bb210 */ /* 0x000fe20007ffe0ff */
[----:B------:R-:W-:Y:S01]  /*1180*/  IMAD R21, R14, R27, RZ ;  /* 0x0000001b0e157224 */ /* 0x000fe200078e02ff */
[----:B------:R-:W-:Y:S01]  /*1190*/  IABS R31, R33 ;  /* 0x00000021001f7213 */ /* 0x000fe20000000000 */
[----:B------:R-:W-:Y:S01]  /*11a0*/  IMAD.MOV.U32 R12, RZ, RZ, RZ ;  /* 0x000000ffff0c7224 */ /* 0x000fe200078e00ff */
[----:B------:R-:W-:-:S02]  /*11b0*/  ISETP.NE.AND P6, PT, R6, RZ, PT ;  /* 0x000000ff0600720c */ /* 0x000fc40003fc5270 */
[----:B------:R-:W-:Y:S01]  /*11c0*/  @P5 IADD3 R20, PT, PT, R20, 0x1, RZ ;  /* 0x0000000114145810 */ /* 0x000fe20007ffe0ff */
[----:B------:R-:W-:Y:S01]  /*11d0*/  IMAD.HI.U32 R13, R13, R21, R12 ;  /* 0x000000150d0d7227 */ /* 0x000fe200078e000c */
[----:B------:R-:W-:Y:S02]  /*11e0*/  ISETP.GT.U32.AND P3, PT, R10, R11, PT ;  /* 0x0000000b0a00720c */ /* 0x000fe40003f64070 */
[----:B------:R-:W-:Y:S01]  /*11f0*/  IABS R12, R2 ;  /* 0x00000002000c7213 */ /* 0x000fe20000000000 */
[----:B------:R-:W-:Y:S02]  /*1200*/  IMAD R21, R17, R22, R29 ;  /* 0x0000001611157224 */ /* 0x000fe400078e021d */
[----:B------:R-:W-:Y:S01]  /*1210*/  IMAD.HI.U32 R18, R18, R31, RZ ;  /* 0x0000001f12127227 */ /* 0x000fe200078e00ff */
[----:B------:R-:W-:Y:S02]  /*1220*/  IADD3 R26, PT, PT, RZ, -R12, RZ ;  /* 0x8000000cff1a7210 */ /* 0x000fe40007ffe0ff */
[----:B------:R-:W-:Y:S01]  /*1230*/  ISETP.GT.U32.AND P5, PT, R10, R21, PT ;  /* 0x000000150a00720c */ /* 0x000fe20003fa4070 */
[----:B------:R-:W-:Y:S01]  /*1240*/  IMAD.MOV.U32 R30, RZ, RZ, R20 ;  /* 0x000000ffff1e7224 */ /* 0x000fe200078e0014 */
[----:B------:R-:W-:Y:S01]  /*1250*/  LOP3.LUT R12, RZ, R3, RZ, 0x33, !PT ;  /* 0x00000003ff0c7212 */ /* 0x000fe200078e33ff */
[----:B------:R-:W-:-:S02]  /*1260*/  IMAD R22, R18, R25, R31 ;  /* 0x0000001912167224 */ /* 0x000fc400078e021f */
[----:B------:R-:W-:Y:S01]  /*1270*/  @!P4 IMAD.MOV R30, RZ, RZ, -R30 ;  /* 0x000000ffff1ec224 */ /* 0x000fe200078e0a1e */
[----:B------:R-:W-:Y:S01]  /*1280*/  @!P6 LOP3.LUT R30, RZ, R6, RZ, 0x33, !PT ;  /* 0x00000006ff1ee212 */ /* 0x000fe200078e33ff */
[----:B------:R-:W-:Y:S01]  /*1290*/  IMAD.HI.U32 R14, R13, R23, RZ ;  /* 0x000000170d0e7227 */ /* 0x000fe200078e00ff */
[----:B------:R-:W-:Y:S02]  /*12a0*/  ISETP.GT.U32.AND P6, PT, R9, R22, PT ;  /* 0x000000160900720c */ /* 0x000fe40003fc4070 */
[----:B------:R-:W-:Y:S01]  /*12b0*/  @!P3 IADD3 R11, PT, PT, R11, -R10, RZ ;  /* 0x8000000a0b0bb210 */ /* 0x000fe20007ffe0ff */
[----:B------:R-:W-:Y:S01]  /*12c0*/  IMAD.MOV R20, RZ, RZ, -R30 ;  /* 0x000000ffff147224 */ /* 0x000fe200078e0a1e */
[----:B------:R-:W-:Y:S01]  /*12d0*/  ISETP.NE.AND P3, PT, R3, RZ, PT ;  /* 0x000000ff0300720c */ /* 0x000fe20003f65270 */
[----:B------:R-:W-:Y:S01]  /*12e0*/  IMAD R14, R14, R26, R23 ;  /* 0x0000001a0e0e7224 */ /* 0x000fe200078e0217 */
[----:B------:R-:W-:Y:S01]  /*12f0*/  @!P5 IADD3 R21, PT, PT, R21, -R10, RZ ;  /* 0x8000000a1515d210 */ /* 0x000fe20007ffe0ff */
[----:B------:R-:W-:Y:S01]  /*1300*/  IMAD R32, R6, R20, R7 ;  /* 0x0000001406207224 */ /* 0x000fe200078e0207 */
[----:B------:R-:W-:-:S02]  /*1310*/  @!P1 IADD3 R11, PT, PT, -R11, RZ, RZ ;  /* 0x000000ff0b0b9210 */ /* 0x000fc40007ffe1ff */
[----:B------:R-:W-:Y:S02]  /*1320*/  ISETP.GE.U32.AND P4, PT, R21, R10, PT ;  /* 0x0000000a1500720c */ /* 0x000fe40003f86070 */
[----:B------:R-:W-:Y:S01]  /*1330*/  SEL R21, R12, R11, !P3 ;  /* 0x0000000b0c157207 */ /* 0x000fe20005800000 */
[----:B------:R-:W-:Y:S01]  /*1340*/  @!P6 IMAD.IADD R22, R22, 0x1, -R9 ;  /* 0x000000011616e824 */ /* 0x000fe200078e0a09 */
[----:B------:R-:W-:Y:S02]  /*1350*/  @!P5 IADD3 R17, PT, PT, R17, 0x1, RZ ;  /* 0x000000011111d810 */ /* 0x000fe40007ffe0ff */
[----:B------:R-:W-:Y:S02]  /*1360*/  ISETP.GT.U32.AND P5, PT, R27, R14, PT ;  /* 0x0000000e1b00720c */ /* 0x000fe40003fa4070 */
[----:B------:R-:W-:Y:S02]  /*1370*/  IABS R10, R21 ;  /* 0x00000015000a7213 */ /* 0x000fe40000000000 */
[----:B------:R-:W-:-:S02]  /*1380*/  @!P6 IADD3 R18, PT, PT, R18, 0x1, RZ ;  /* 0x000000011212e810 */ /* 0x000fc40007ffe0ff */
[----:B------:R-:W-:Y:S01]  /*1390*/  IABS R20, R32 ;  /* 0x0000002000147213 */ /* 0x000fe20000000000 */
[----:B------:R-:W-:Y:S01]  /*13a0*/  IMAD.HI.U32 R13, R13, R10, RZ ;  /* 0x0000000a0d0d7227 */ /* 0x000fe200078e00ff */
[----:B------:R-:W-:Y:S02]  /*13b0*/  ISETP.GE.U32.AND P6, PT, R22, R9, PT ;  /* 0x000000091600720c */ /* 0x000fe40003fc6070 */
[----:B------:R-:W-:Y:S02]  /*13c0*/  CS2R R22, SRZ ;  /* 0x0000000000167805 */ /* 0x000fe4000001ff00 */
[----:B------:R-:W-:Y:S01]  /*13d0*/  @P4 IADD3 R17, PT, PT, R17, 0x1, RZ ;  /* 0x0000000111114810 */ /* 0x000fe20007ffe0ff */
[----:B------:R-:W-:Y:S01]  /*13e0*/  IMAD.HI.U32 R19, R19, R20, RZ ;  /* 0x0000001413137227 */ /* 0x000fe200078e00ff */
[----:B------:R-:W-:-:S03]  /*13f0*/  @!P5 IADD3 R14, PT, PT, R14, -R27, RZ ;  /* 0x8000001b0e0ed210 */ /* 0x000fc60007ffe0ff */
[----:B------:R-:W-:Y:S01]  /*1400*/  IMAD R9, R13, R26, R10 ;  /* 0x0000001a0d097224 */ /* 0x000fe200078e020a */
[----:B------:R-:W-:Y:S01]  /*1410*/  LOP3.LUT R10, R28, R3, RZ, 0x3c, !PT ;  /* 0x000000031c0a7212 */ /* 0x000fe200078e3cff */
[----:B------:R-:W-:Y:S01]  /*1420*/  IMAD R11, R19, R24, R20 ;  /* 0x00000018130b7224 */ /* 0x000fe200078e0214 */
[C---:B------:R-:W-:Y:S01]  /*1430*/  ISETP.GT.U32.AND P5, PT, R27.reuse, R14, PT ;  /* 0x0000000e1b00720c */ /* 0x040fe20003fa4070 */
[----:B------:R-:W2:Y:S01]  /*1440*/  S2R R20, SR_TID.X ;  /* 0x0000000000147919 */ /* 0x000ea20000002100 */
[----:B------:R-:W-:Y:S01]  /*1450*/  ISETP.GT.U32.AND P4, PT, R27, R9, PT ;  /* 0x000000091b00720c */ /* 0x000fe20003f84070 */
[----:B------:R-:W-:Y:S01]  /*1460*/  @P6 VIADD R18, R18, 0x1 ;  /* 0x0000000112126836 */ /* 0x000fe20000000000 */
[----:B------:R-:W-:Y:S02]  /*1470*/  ISETP.GT.U32.AND P6, PT, R8, R11, PT ;  /* 0x0000000b0800720c */ /* 0x000fe40003fc4070 */
[----:B------:R-:W-:Y:S02]  /*1480*/  CS2R R28, SRZ ;  /* 0x00000000001c7805 */ /* 0x000fe4000001ff00 */
[----:B------:R-:W-:-:S05]  /*1490*/  CS2R R24, SRZ ;  /* 0x0000000000187805 */ /* 0x000fca000001ff00 */
[-C--:B------:R-:W-:Y:S02]  /*14a0*/  @!P5 IADD3 R14, PT, PT, R14, -R27.reuse, RZ ;  /* 0x8000001b0e0ed210 */ /* 0x080fe40007ffe0ff */
[-C--:B------:R-:W-:Y:S01]  /*14b0*/  @!P4 IADD3 R9, PT, PT, R9, -R27.reuse, RZ ;  /* 0x8000001b0909c210 */ /* 0x080fe20007ffe0ff */
[----:B------:R-:W-:Y:S01]  /*14c0*/  @!P4 VIADD R13, R13, 0x1 ;  /* 0x000000010d0dc836 */ /* 0x000fe20000000000 */
[----:B------:R-:W-:Y:S01]  /*14d0*/  @!P6 IADD3 R11, PT, PT, R11, -R8, RZ ;  /* 0x800000080b0be210 */ /* 0x000fe20007ffe0ff */
[----:B------:R-:W-:Y:S01]  /*14e0*/  @!P6 VIADD R19, R19, 0x1 ;  /* 0x000000011313e836 */ /* 0x000fe20000000000 */
[----:B------:R-:W-:Y:S02]  /*14f0*/  ISETP.GE.AND P6, PT, R10, RZ, PT ;  /* 0x000000ff0a00720c */ /* 0x000fe40003fc6270 */
[----:B------:R-:W-:Y:S02]  /*1500*/  ISETP.GE.U32.AND P5, PT, R9, R27, PT ;  /* 0x0000001b0900720c */ /* 0x000fe40003fa6070 */
[----:B------:R-:W-:-:S02]  /*1510*/  CS2R R26, SRZ ;  /* 0x00000000001a7805 */ /* 0x000fc4000001ff00 */
[----:B------:R-:W-:Y:S02]  /*1520*/  LOP3.LUT R9, R21, R2, RZ, 0x3c, !PT ;  /* 0x0000000215097212 */ /* 0x000fe400078e3cff */
[----:B------:R-:W-:Y:S02]  /*1530*/  @!P1 IADD3 R14, PT, PT, -R14, RZ, RZ ;  /* 0x000000ff0e0e9210 */ /* 0x000fe40007ffe1ff */
[----:B------:R-:W-:Y:S02]  /*1540*/  ISETP.GE.AND P1, PT, R9, RZ, PT ;  /* 0x000000ff0900720c */ /* 0x000fe40003f26270 */
[----:B------:R-:W-:Y:S02]  /*1550*/  LOP3.LUT R10, R33, R4, RZ, 0x3c, !PT ;  /* 0x00000004210a7212 */ /* 0x000fe400078e3cff */
[----:B------:R-:W-:Y:S02]  /*1560*/  ISETP.NE.AND P4, PT, R2, RZ, PT ;  /* 0x000000ff0200720c */ /* 0x000fe40003f85270 */
[----:B------:R-:W-:-:S02]  /*1570*/  @!P6 IADD3 R17, PT, PT, -R17, RZ, RZ ;  /* 0x000000ff1111e210 */ /* 0x000fc40007ffe1ff */
[----:B------:R-:W-:Y:S02]  /*1580*/  @P5 IADD3 R13, PT, PT, R13, 0x1, RZ ;  /* 0x000000010d0d5810 */ /* 0x000fe40007ffe0ff */
[----:B------:R-:W-:Y:S02]  /*1590*/  ISETP.GE.U32.AND P6, PT, R11, R8, PT ;  /* 0x000000080b00720c */ /* 0x000fe40003fc6070 */
[----:B------:R-:W-:Y:S01]  /*15a0*/  LOP3.LUT R8, R32, R5, RZ, 0x3c, !PT ;  /* 0x0000000520087212 */ /* 0x000fe200078e3cff */
[----:B------:R-:W-:Y:S01]  /*15b0*/  @!P1 IMAD.MOV R13, RZ, RZ, -R13 ;  /* 0x000000ffff0d9224 */ /* 0x000fe200078e0a0d */
[----:B------:R-:W-:Y:S02]  /*15c0*/  ISETP.GE.AND P5, PT, R10, RZ, PT ;  /* 0x000000ff0a00720c */ /* 0x000fe40003fa6270 */
[----:B------:R-:W-:Y:S02]  /*15d0*/  CS2R R32, SRZ ;  /* 0x0000000000207805 */ /* 0x000fe4000001ff00 */
[----:B------:R-:W-:-:S02]  /*15e0*/  LOP3.LUT R9, RZ, R2, RZ, 0x33, !PT ;  /* 0x00000002ff097212 */ /* 0x000fc400078e33ff */
[----:B------:R-:W-:Y:S02]  /*15f0*/  ISETP.GE.AND P1, PT, R8, RZ, PT ;  /* 0x000000ff0800720c */ /* 0x000fe40003f26270 */
[C---:B------:R-:W-:Y:S02]  /*1600*/  SEL R11, R9.reuse, R14, !P4 ;  /* 0x0000000e090b7207 */ /* 0x040fe40006000000 */
[----:B------:R-:W-:Y:S02]  /*1610*/  SEL R9, R9, R13, !P4 ;  /* 0x0000000d09097207 */ /* 0x000fe40006000000 */
[----:B------:R-:W-:Y:S01]  /*1620*/  @P6 IADD3 R19, PT, PT, R19, 0x1, RZ ;  /* 0x0000000113136810 */ /* 0x000fe20007ffe0ff */
[----:B--2---:R-:W-:Y:S01]  /*1630*/  IMAD R10, R11, UR5, R20 ;  /* 0x000000050b0a7c24 */ /* 0x004fe2000f8e0214 */
[----:B---3--:R-:W-:Y:S01]  /*1640*/  USHF.L.U32 UR5, UR6, UR8, URZ ;  /* 0x0000000806057299 */ /* 0x008fe200080006ff */
[----:B------:R-:W-:Y:S02]  /*1650*/  SEL R17, R12, R17, !P3 ;  /* 0x000000110c117207 */ /* 0x000fe40005800000 */
[----:B------:R-:W-:-:S02]  /*1660*/  CS2R R20, SRZ ;  /* 0x0000000000147805 */ /* 0x000fc4000001ff00 */
[----:B------:R-:W-:Y:S01]  /*1670*/  @!P5 IADD3 R18, PT, PT, -R18, RZ, RZ ;  /* 0x000000ff1212d210 */ /* 0x000fe20007ffe1ff */
[----:B------:R-:W-:Y:S01]  /*1680*/  IMAD R10, R9, UR4, R10 ;  /* 0x00000004090a7c24 */ /* 0x000fe2000f8e020a */
[----:B------:R-:W-:Y:S01]  /*1690*/  USHF.L.U32 UR4, UR6, UR9, URZ ;  /* 0x0000000906047299 */ /* 0x000fe200080006ff */
[----:B------:R-:W-:Y:S01]  /*16a0*/  @!P1 IMAD.MOV R19, RZ, RZ, -R19 ;  /* 0x000000ffff139224 */ /* 0x000fe200078e0a13 */
[----:B------:R-:W-:Y:S01]  /*16b0*/  SEL R9, R15, R18, !P2 ;  /* 0x000000120f097207 */ /* 0x000fe20005000000 */
[----:B------:R-:W-:Y:S01]  /*16c0*/  IMAD R10, R17, UR5, R10 ;  /* 0x00000005110a7c24 */ /* 0x000fe2000f8e020a */
[----:B------:R-:W-:Y:S01]  /*16d0*/  USHF.L.U32 UR5, UR6, UR10, URZ ;  /* 0x0000000a06057299 */ /* 0x000fe200080006ff */
[----:B------:R-:W-:Y:S02]  /*16e0*/  MOV R17, RZ ;  /* 0x000000ff00117202 */ /* 0x000fe40000000f00 */
[----:B------:R-:W-:Y:S01]  /*16f0*/  SEL R16, R16, R19, !P0 ;  /* 0x0000001310107207 */ /* 0x000fe20004000000 */
[----:B------:R-:W-:Y:S01]  /*1700*/  IMAD R9, R9, UR4, R10 ;  /* 0x0000000409097c24 */ /* 0x000fe2000f8e020a */
[----:B------:R-:W-:Y:S01]  /*1710*/  USHF.L.U32 UR4, UR6, UR11, URZ ;  /* 0x0000000b06047299 */ /* 0x000fe200080006ff */
[----:B------:R-:W-:-:S02]  /*1720*/  CS2R R18, SRZ ;  /* 0x0000000000127805 */ /* 0x000fc4000001ff00 */
[----:B------:R-:W-:Y:S01]  /*1730*/  IMAD R9, R16, UR5, R9 ;  /* 0x0000000510097c24 */ /* 0x000fe2000f8e0209 */
[----:B------:R-:W-:-:S03]  /*1740*/  MOV R16, RZ ;  /* 0x000000ff00107202 */ /* 0x000fc60000000f00 */
[----:B------:R-:W-:Y:S01]  /*1750*/  IMAD R15, R30, UR4, R9 ;  /* 0x000000041e0f7c24 */ /* 0x000fe2000f8e0209 */
[----:B------:R-:W-:Y:S01]  /*1760*/  CS2R R30, SRZ ;  /* 0x00000000001e7805 */ /* 0x000fe2000001ff00 */
[----:B------:R-:W-:-:S06]  /*1770*/  UMOV UR4, URZ ;  /* 0x000000ff00047c82 */ /* 0x000fcc0008000000 */
.L_x_5:
[----:B------:R-:W0:Y:S01]  /*1780*/  LDCU UR5, c[0x0][0x39c] ;  /* 0x00007380ff0577ac */ /* 0x000e220008000800 */
[----:B------:R-:W-:Y:S02]  /*1790*/  UPLOP3.LUT UP1, UPT, UPT, UPT, UP0, 0x80, 0x8 ;  /* 0x000000000008789c */ /* 0x000fe40003f2f000 */
[----:B------:R-:W-:Y:S02]  /*17a0*/  UPLOP3.LUT UP0, UPT, UPT, UPT, UPT, 0x80, 0x8 ;  /* 0x000000000008789c */ /* 0x000fe40003f0f070 */
[----:B0-----:R-:W-:-:S06]  /*17b0*/  USHF.L.U32 UR5, UR4, UR5, URZ ;  /* 0x0000000504057299 */ /* 0x001fcc00080006ff */
[----:B------:R-:W-:Y:S01]  /*17c0*/  VIADD R64, R15, UR5 ;  /* 0x000000050f407c36 */ /* 0x000fe20008000000 */
[----:B------:R-:W-:-:S06]  /*17d0*/  UMOV UR5, URZ ;  /* 0x000000ff00057c82 */ /* 0x000fcc0008000000 */
.L_x_4:
[----:B------:R-:W0:Y:S01]  /*17e0*/  LDCU UR6, c[0x0][0x398] ;  /* 0x00007300ff0677ac */ /* 0x000e220008000800 */
[----:B------:R-:W-:Y:S02]  /*17f0*/  ULEA UR14, UR4, UR5, 0x1 ;  /* 0x00000005040e7291 */ /* 0x000fe4000f8e08ff */
[----:B------:R-:W-:Y:S02]  /*1800*/  UPLOP3.LUT UP2, UPT, UPT, UPT, UP0, 0x80, 0x8 ;  /* 0x000000000008789c */ /* 0x000fe40003f4f000 */
[----:B------:R-:W-:Y:S02]  /*1810*/  UPLOP3.LUT UP0, UPT, UPT, UPT, UPT, 0x80, 0x8 ;  /* 0x000000000008789c */ /* 0x000fe40003f0f070 */
[----:B0-----:R-:W-:-:S06]  /*1820*/  USHF.L.U32 UR5, UR5, UR6, URZ ;  /* 0x0000000605057299 */ /* 0x001fcc00080006ff */
[----:B------:R-:W-:Y:S01]  /*1830*/  IADD3 R74, PT, PT, R64, UR5, RZ ;  /* 0x00000005404a7c10 */ /* 0x000fe2000fffe0ff */
[----:B------:R-:W-:-:S06]  /*1840*/  UMOV UR5, URZ ;  /* 0x000000ff00057c82 */ /* 0x000fcc0008000000 */
.L_x_3:
[----:B------:R-:W0:Y:S01]  /*1850*/  LDCU UR6, c[0x0][0x394] ;  /* 0x00007280ff0677ac */ /* 0x000e220008000800 */
[----:B------:R-:W-:Y:S02]  /*1860*/  ULEA UR15, UR14, UR5, 0x1 ;  /* 0x000000050e0f7291 */ /* 0x000fe4000f8e08ff */
[----:B------:R-:W-:Y:S02]  /*1870*/  UPLOP3.LUT UP3, UPT, UPT, UPT, UP0, 0x80, 0x8 ;  /* 0x000000000008789c */ /* 0x000fe40003f6f000 */
[----:B------:R-:W-:Y:S02]  /*1880*/  UPLOP3.LUT UP0, UPT, UPT, UPT, UPT, 0x80, 0x8 ;  /* 0x000000000008789c */ /* 0x000fe40003f0f070 */
[----:B0-----:R-:W-:-:S06]  /*1890*/  USHF.L.U32 UR5, UR5, UR6, URZ ;  /* 0x0000000605057299 */ /* 0x001fcc00080006ff */
[----:B------:R-:W-:Y:S01]  /*18a0*/  IADD3 R82, PT, PT, R74, UR5, RZ ;  /* 0x000000054a527c10 */ /* 0x000fe2000fffe0ff */
[----:B------:R-:W-:-:S06]  /*18b0*/  UMOV UR5, URZ ;  /* 0x000000ff00057c82 */ /* 0x000fcc0008000000 */
.L_x_2:
[----:B------:R-:W0:Y:S01]  /*18c0*/  LDCU UR7, c[0x0][0x390] ;  /* 0x00007200ff0777ac */ /* 0x000e220008000800 */
[----:B------:R-:W-:Y:S02]  /*18d0*/  ULEA UR6, UR15, UR5, 0x1 ;  /* 0x000000050f067291 */ /* 0x000fe4000f8e08ff */
[----:B------:R-:W-:Y:S01]  /*18e0*/  UPLOP3.LUT UP4, UPT, UPT, UPT, UP0, 0x80, 0x8 ;  /* 0x000000000008789c */ /* 0x000fe20003f8f000 */
[----:B------:R-:W1:Y:S01]  /*18f0*/  LDCU.64 UR10, c[0x0][0x388] ;  /* 0x00007100ff0a77ac */ /* 0x000e620008000a00 */
[----:B------:R-:W-:Y:S02]  /*1900*/  USHF.L.U32 UR6, UR6, 0x1, URZ ;  /* 0x0000000106067899 */ /* 0x000fe400080006ff */
[----:B------:R-:W-:Y:S02]  /*1910*/  UPLOP3.LUT UP0, UPT, UPT, UPT, UPT, 0x80, 0x8 ;  /* 0x000000000008789c */ /* 0x000fe40003f0f070 */
[----:B0-----:R-:W-:-:S06]  /*1920*/  USHF.L.U32 UR5, UR5, UR7, URZ ;  /* 0x0000000705057299 */ /* 0x001fcc00080006ff */
[----:B------:R-:W-:Y:S01]  /*1930*/  VIADD R14, R82, UR5 ;  /* 0x00000005520e7c36 */ /* 0x000fe20008000000 */
[----:B-1----:R-:W-:-:S06]  /*1940*/  UMOV UR5, URZ ;  /* 0x000000ff00057c82 */ /* 0x002fcc0008000000 */
.L_x_1:
[----:B------:R-:W-:Y:S01]  /*1950*/  USHF.L.U32 UR7, UR5, UR11, URZ ;  /* 0x0000000b05077299 */ /* 0x000fe200080006ff */
[----:B------:R-:W-:-:S05]  /*1960*/  CS2R R8, SRZ ;  /* 0x0000000000087805 */ /* 0x000fca000001ff00 */
[----:B------:R-:W-:-:S04]  /*1970*/  IADD3 R13, PT, PT, R14, UR7, RZ ;  /* 0x000000070e0d7c10 */ /* 0x000fc8000fffe0ff */
[----:B------:R-:W-:-:S13]  /*1980*/  ISETP.GE.AND P0, PT, R13, UR10, PT ;  /* 0x0000000a0d007c0c */ /* 0x000fda000bf06270 */
[----:B------:R-:W0:Y:S02]  /*1990*/  @!P0 LDC.64 R10, c[0x0][0x380] ;  /* 0x0000e000ff0a8b82 */ /* 0x000e240000000a00 */
[----:B0-----:R-:W-:-:S05]  /*19a0*/  @!P0 IMAD.WIDE R10, R13, 0x8, R10 ;  /* 0x000000080d0a8825 */ /* 0x001fca00078e020a */
[----:B------:R-:W2:Y:S01]  /*19b0*/  @!P0 LDG.E.64 R8, desc[UR12][R10.64] ;  /* 0x0000000c0a088981 */ /* 0x000ea2000c1e1b00 */
[----:B------:R-:W-:Y:S02]  /*19c0*/  UIADD3 UR5, UPT, UPT, UR6, UR5, URZ ;  /* 0x0000000506057290 */ /* 0x000fe4000fffe0ff */
[----:B------:R-:W-:Y:S02]  /*19d0*/  UPLOP3.LUT UP5, UPT, UPT, UPT, UP0, 0x80, 0x8 ;  /* 0x000000000008789c */ /* 0x000fe40003faf000 */
[----:B------:R-:W-:Y:S02]  /*19e0*/  USHF.L.U32 UR5, UR5, 0x3, URZ ;  /* 0x0000000305057899 */ /* 0x000fe400080006ff */
[----:B------:R-:W-:-:S10]  /*19f0*/  UPLOP3.LUT UP0, UPT, UPT, UPT, UPT, 0x40, 0x4 ;  /* 0x000000000004789c */ /* 0x000fd40003f0e870 */
[----:B------:R-:W2:Y:S01]  /*1a00*/  LDCU.64 UR8, c[0x3][UR5] ;  /* 0x00c00000050877ac */ /* 0x000ea20008000a00 */
[----:B------:R-:W0:Y:S01]  /*1a10*/  LDCU.64 UR16, c[0x3][UR5+0x100] ;  /* 0x00c02000051077ac */ /* 0x000e220008000a00 */
[----:B------:R-:W1:Y:S01]  /*1a20*/  LDCU.64 UR18, c[0x3][UR5+0x200] ;  /* 0x00c04000051277ac */ /* 0x000e620008000a00 */
[----:B------:R-:W3:Y:S01]  /*1a30*/  LDCU.64 UR20, c[0x3][UR5+0x300] ;  /* 0x00c06000051477ac */ /* 0x000ee20008000a00 */
[----:B------:R-:W4:Y:S01]  /*1a40*/  LDCU.64 UR22, c[0x3][UR5+0x1800] ;  /* 0x00c30000051677ac */ /* 0x000f220008000a00 */
[----:B------:R-:W5:Y:S01]  /*1a50*/  LDCU.64 UR24, c[0x3][UR5+0x1b00] ;  /* 0x00c36000051877ac */ /* 0x000f620008000a00 */
[----:B------:R-:W5:Y:S01]  /*1a60*/  LDCU.64 UR26, c[0x3][UR5+0x1e00] ;  /* 0x00c3c000051a77ac */ /* 0x000f620008000a00 */
[C---:B--2---:R-:W-:Y:S01]  /*1a70*/  FMUL R13, R9.reuse, UR9 ;  /* 0x00000009090d7c20 */ /* 0x044fe20008400000 */
[C---:B------:R-:W-:Y:S01]  /*1a80*/  FMUL R12, R8.reuse, UR9 ;  /* 0x00000009080c7c20 */ /* 0x040fe20008400000 */
[C---:B0-----:R-:W-:Y:S01]  /*1a90*/  FMUL R65, R9.reuse, UR17 ;  /* 0x0000001109417c20 */ /* 0x041fe20008400000 */
[C---:B------:R-:W-:Y:S01]  /*1aa0*/  FMUL R84, R8.reuse, UR17 ;  /* 0x0000001108547c20 */ /* 0x040fe20008400000 */
[C---:B------:R-:W-:Y:S01]  /*1ab0*/  FFMA R13, R8.reuse, UR8, -R13 ;  /* 0x00000008080d7c23 */ /* 0x040fe2000800080d */
[C---:B------:R-:W-:Y:S01]  /*1ac0*/  FFMA R12, R9.reuse, UR8, R12 ;  /* 0x00000008090c7c23 */ /* 0x040fe2000800000c */
[----:B------:R-:W0:Y:S01]  /*1ad0*/  LDCU.64 UR8, c[0x3][UR5+0x400] ;  /* 0x00c08000050877ac */ /* 0x000e220008000a00 */
[----:B------:R-:W-:Y:S01]  /*1ae0*/  FFMA R65, R8, UR16, -R65 ;  /* 0x0000001008417c23 */ /* 0x000fe20008000841 */
[----:B------:R-:W-:Y:S01]  /*1af0*/  FFMA R84, R9, UR16, R84 ;  /* 0x0000001009547c23 */ /* 0x000fe20008000054 */
[----:B------:R-:W-:Y:S01]  /*1b00*/  FADD R86, R13, R86 ;  /* 0x000000560d567221 */ /* 0x000fe20000000000 */
[----:B------:R-:W2:Y:S01]  /*1b10*/  LDCU.64 UR16, c[0x3][UR5+0x500] ;  /* 0x00c0a000051077ac */ /* 0x000ea20008000a00 */
[----:B------:R-:W-:Y:S01]  /*1b20*/  FADD R87, R12, R87 ;  /* 0x000000570c577221 */ /* 0x000fe20000000000 */
[C---:B-1----:R-:W-:Y:S01]  /*1b30*/  FMUL R11, R9.reuse, UR19 ;  /* 0x00000013090b7c20 */ /* 0x042fe20008400000 */
[C---:B------:R-:W-:Y:S01]  /*1b40*/  FMUL R10, R8.reuse, UR19 ;  /* 0x00000013080a7c20 */ /* 0x040fe20008400000 */
[C---:B---3--:R-:W-:Y:S01]  /*1b50*/  FMUL R13, R9.reuse, UR21 ;  /* 0x00000015090d7c20 */ /* 0x048fe20008400000 */
[C---:B------:R-:W-:Y:S01]  /*1b60*/  FMUL R12, R8.reuse, UR21 ;  /* 0x00000015080c7c20 */ /* 0x040fe20008400000 */
[C---:B------:R-:W-:Y:S01]  /*1b70*/  FFMA R11, R8.reuse, UR18, -R11 ;  /* 0x00000012080b7c23 */ /* 0x040fe2000800080b */
[C---:B------:R-:W-:Y:S01]  /*1b80*/  FFMA R10, R9.reuse, UR18, R10 ;  /* 0x00000012090a7c23 */ /* 0x040fe2000800000a */
[----:B------:R-:W-:Y:S01]  /*1b90*/  FFMA R13, R8, UR20, -R13 ;  /* 0x00000014080d7c23 */ /* 0x000fe2000800080d */
[----:B------:R-:W-:Y:S01]  /*1ba0*/  FFMA R12, R9, UR20, R12 ;  /* 0x00000014090c7c23 */ /* 0x000fe2000800000c */
[----:B------:R-:W1:Y:S01]  /*1bb0*/  LDCU.64 UR18, c[0x3][UR5+0x600] ;  /* 0x00c0c000051277ac */ /* 0x000e620008000a00 */
[----:B------:R-:W-:Y:S01]  /*1bc0*/  FADD R78, R11, R78 ;  /* 0x0000004e0b4e7221 */ /* 0x000fe20000000000 */
[----:B------:R-:W-:Y:S01]  /*1bd0*/  FADD R79, R10, R79 ;  /* 0x0000004f0a4f7221 */ /* 0x000fe20000000000 */
[----:B------:R-:W-:Y:S01]  /*1be0*/  FADD R81, R84, R81 ;  /* 0x0000005154517221 */ /* 0x000fe20000000000 */
[----:B------:R-:W3:Y:S01]  /*1bf0*/  LDCU.64 UR20, c[0x3][UR5+0x700] ;  /* 0x00c0e000051477ac */ /* 0x000ee20008000a00 */
[----:B0-----:R-:W-:Y:S01]  /*1c00*/  FMUL R11, R9, UR9 ;  /* 0x00000009090b7c20 */ /* 0x001fe20008400000 */
[C---:B------:R-:W-:Y:S01]  /*1c10*/  FMUL R10, R8.reuse, UR9 ;  /* 0x00000009080a7c20 */ /* 0x040fe20008400000 */
[----:B------:R-:W-:Y:S01]  /*1c20*/  FADD R76, R13, R76 ;  /* 0x0000004c0d4c7221 */ /* 0x000fe20000000000 */
[C---:B--2---:R-:W-:Y:S01]  /*1c30*/  FMUL R13, R9.reuse, UR17 ;  /* 0x00000011090d7c20 */ /* 0x044fe20008400000 */
[C---:B------:R-:W-:Y:S01]  /*1c40*/  FFMA R11, R8.reuse, UR8, -R11 ;  /* 0x00000008080b7c23 */ /* 0x040fe2000800080b */
[C---:B------:R-:W-:Y:S01]  /*1c50*/  FFMA R10, R9.reuse, UR8, R10 ;  /* 0x00000008090a7c23 */ /* 0x040fe2000800000a */
[C---:B------:R-:W-:Y:S01]  /*1c60*/  FMUL R84, R8.reuse, UR17 ;  /* 0x0000001108547c20 */ /* 0x040fe20008400000 */
[----:B------:R-:W0:Y:S01]  /*1c70*/  LDCU.64 UR8, c[0x3][UR5+0x800] ;  /* 0x00c10000050877ac */ /* 0x000e220008000a00 */
[----:B------:R-:W-:Y:S01]  /*1c80*/  FFMA R13, R8, UR16, -R13 ;  /* 0x00000010080d7c23 */ /* 0x000fe2000800080d */
[----:B------:R-:W-:Y:S01]  /*1c90*/  FADD R77, R12, R77 ;  /* 0x0000004d0c4d7221 */ /* 0x000fe20000000000 */
[----:B------:R-:W-:Y:S01]  /*1ca0*/  FFMA R84, R9, UR16, R84 ;  /* 0x0000001009547c23 */ /* 0x000fe20008000054 */
[----:B------:R-:W2:Y:S01]  /*1cb0*/  LDCU.64 UR16, c[0x3][UR5+0x900] ;  /* 0x00c12000051077ac */ /* 0x000ea20008000a00 */
[----:B------:R-:W-:Y:S01]  /*1cc0*/  FADD R72, R11, R72 ;  /* 0x000000480b487221 */ /* 0x000fe20000000000 */
[----:B------:R-:W-:Y:S01]  /*1cd0*/  FADD R73, R10, R73 ;  /* 0x000000490a497221 */ /* 0x000fe20000000000 */
        /* <DEDUP_REMOVED lines=12> */
[----:B0-----:R-:W-:Y:S01]  /*1da0*/  FMUL R11, R9, UR9 ;  /* 0x00000009090b7c20 */ /* 0x001fe20008400000 */
[----:B------:R-:W0:Y:S01]  /*1db0*/  LDCU.64 UR20, c[0x3][UR5+0xb00] ;  /* 0x00c16000051477ac */ /* 0x000e220008000a00 */
[----:B------:R-:W-:Y:S01]  /*1dc0*/  FMUL R10, R8, UR9 ;  /* 0x00000009080a7c20 */ /* 0x000fe20008400000 */
[----:B------:R-:W-:Y:S01]  /*1dd0*/  FADD R71, R84, R71 ;  /* 0x0000004754477221 */ /* 0x000fe20000000000 */
[----:B------:R-:W-:Y:S01]  /*1de0*/  FADD R66, R13, R66 ;  /* 0x000000420d427221 */ /* 0x000fe20000000000 */
[C---:B------:R-:W-:Y:S01]  /*1df0*/  FFMA R11, R8.reuse, UR8, -R11 ;  /* 0x00000008080b7c23 */ /* 0x040fe2000800080b */
[C---:B------:R-:W-:Y:S01]  /*1e00*/  FFMA R10, R9.reuse, UR8, R10 ;  /* 0x00000008090a7c23 */ /* 0x040fe2000800000a */
[C---:B--2---:R-:W-:Y:S01]  /*1e10*/  FMUL R13, R9.reuse, UR17 ;  /* 0x00000011090d7c20 */ /* 0x044fe20008400000 */
[----:B------:R-:W-:Y:S01]  /*1e20*/  FMUL R84, R8, UR17 ;  /* 0x0000001108547c20 */ /* 0x000fe20008400000 */
[----:B------:R-:W2:Y:S01]  /*1e30*/  LDCU.64 UR8, c[0x3][UR5+0xc00] ;  /* 0x00c18000050877ac */ /* 0x000ea20008000a00 */
[----:B------:R-:W-:Y:S01]  /*1e40*/  FADD R67, R12, R67 ;  /* 0x000000430c437221 */ /* 0x000fe20000000000 */
[----:B------:R-:W-:Y:S01]  /*1e50*/  FFMA R13, R8, UR16, -R13 ;  /* 0x00000010080d7c23 */ /* 0x000fe2000800080d */
[----:B------:R-:W-:Y:S01]  /*1e60*/  FFMA R84, R9, UR16, R84 ;  /* 0x0000001009547c23 */ /* 0x000fe20008000054 */
[----:B------:R-:W3:Y:S01]  /*1e70*/  LDCU.64 UR16, c[0x3][UR5+0xd00] ;  /* 0x00c1a000051077ac */ /* 0x000ee20008000a00 */
[----:B------:R-:W-:Y:S01]  /*1e80*/  FADD R52, R11, R52 ;  /* 0x000000340b347221 */ /* 0x000fe20000000000 */
[----:B------:R-:W-:Y:S01]  /*1e90*/  FADD R53, R10, R53 ;  /* 0x000000350a357221 */ /* 0x000fe20000000000 */
[----:B------:R-:W-:Y:S01]  /*1ea0*/  FADD R58, R13, R58 ;  /* 0x0000003a0d3a7221 */ /* 0x000fe20000000000 */
[C---:B-1----:R-:W-:Y:S01]  /*1eb0*/  FMUL R11, R9.reuse, UR19 ;  /* 0x00000013090b7c20 */ /* 0x042fe20008400000 */
[C---:B------:R-:W-:Y:S01]  /*1ec0*/  FMUL R10, R8.reuse, UR19 ;  /* 0x00000013080a7c20 */ /* 0x040fe20008400000 */
[C---:B0-----:R-:W-:Y:S01]  /*1ed0*/  FMUL R13, R9.reuse, UR21 ;  /* 0x00000015090d7c20 */ /* 0x041fe20008400000 */
[C---:B------:R-:W-:Y:S01]  /*1ee0*/  FMUL R12, R8.reuse, UR21 ;  /* 0x00000015080c7c20 */ /* 0x040fe20008400000 */
[C---:B------:R-:W-:Y:S01]  /*1ef0*/  FFMA R11, R8.reuse, UR18, -R11 ;  /* 0x00000012080b7c23 */ /* 0x040fe2000800080b */
[C---:B------:R-:W-:Y:S01]  /*1f00*/  FFMA R10, R9.reuse, UR18, R10 ;  /* 0x00000012090a7c23 */ /* 0x040fe2000800000a */
[----:B------:R-:W-:Y:S01]  /*1f10*/  FFMA R13, R8, UR20, -R13 ;  /* 0x00000014080d7c23 */ /* 0x000fe2000800080d */
[----:B------:R-:W-:Y:S01]  /*1f20*/  FFMA R12, R9, UR20, R12 ;  /* 0x00000014090c7c23 */ /* 0x000fe2000800000c */
[----:B------:R-:W0:Y:S01]  /*1f30*/  LDCU.64 UR18, c[0x3][UR5+0xe00] ;  /* 0x00c1c000051277ac */ /* 0x000e220008000a00 */
[----:B------:R-:W-:Y:S01]  /*1f40*/  FADD R34, R11, R34 ;  /* 0x000000220b227221 */ /* 0x000fe20000000000 */
[----:B------:R-:W-:Y:S01]  /*1f50*/  FADD R35, R10, R35 ;  /* 0x000000230a237221 */ /* 0x000fe20000000000 */
[----:B--2---:R-:W-:Y:S01]  /*1f60*/  FMUL R11, R9, UR9 ;  /* 0x00000009090b7c20 */ /* 0x004fe20008400000 */
[----:B------:R-:W1:Y:S01]  /*1f70*/  LDCU.64 UR20, c[0x3][UR5+0xf00] ;  /* 0x00c1e000051477ac */ /* 0x000e620008000a00 */
[----:B------:R-:W-:Y:S01]  /*1f80*/  FMUL R10, R8, UR9 ;  /* 0x00000009080a7c20 */ /* 0x000fe20008400000 */
[----:B------:R-:W-:Y:S01]  /*1f90*/  FADD R59, R84, R59 ;  /* 0x0000003b543b7221 */ /* 0x000fe20000000000 */
[----:B------:R-:W-:Y:S01]  /*1fa0*/  FADD R62, R13, R62 ;  /* 0x0000003e0d3e7221 */ /* 0x000fe20000000000 */
[C---:B------:R-:W-:Y:S01]  /*1fb0*/  FFMA R11, R8.reuse, UR8, -R11 ;  /* 0x00000008080b7c23 */ /* 0x040fe2000800080b */
[C---:B------:R-:W-:Y:S01]  /*1fc0*/  FFMA R10, R9.reuse, UR8, R10 ;  /* 0x00000008090a7c23 */ /* 0x040fe2000800000a */
[C---:B---3--:R-:W-:Y:S01]  /*1fd0*/  FMUL R13, R9.reuse, UR17 ;  /* 0x00000011090d7c20 */ /* 0x048fe20008400000 */
        /* <DEDUP_REMOVED lines=9> */
[C---:B0-----:R-:W-:Y:S01]  /*2070*/  FMUL R11, R9.reuse, UR19 ;  /* 0x00000013090b7c20 */ /* 0x041fe20008400000 */
[C---:B------:R-:W-:Y:S01]  /*2080*/  FMUL R10, R8.reuse, UR19 ;  /* 0x00000013080a7c20 */ /* 0x040fe20008400000 */
[C---:B-1----:R-:W-:Y:S01]  /*2090*/  FMUL R13, R9.reuse, UR21 ;  /* 0x00000015090d7c20 */ /* 0x042fe20008400000 */
        /* <DEDUP_REMOVED lines=37> */
[C---:B------:R-:W-:Y:S01]  /*22f0*/  FMUL R10, R8.reuse, UR9 ;  /* 0x00000009080a7c20 */ /* 0x040fe20008400000 */
[----:B------:R-:W-:Y:S01]  /*2300*/  FADD R44, R13, R44 ;  /* 0x0000002c0d2c7221 */ /* 0x000fe20000000000 */
[----:B------:R-:W1:Y:S01]  /*2310*/  LDCU.64 UR18, c[0x3][UR5+0x1600] ;  /* 0x00c2c000051277ac */ /* 0x000e620008000a00 */
[----:B------:R-:W-:Y:S01]  /*2320*/  FFMA R11, R8, UR8, -R11 ;  /* 0x00000008080b7c23 */ /* 0x000fe2000800080b */
[C---:B------:R-:W-:Y:S01]  /*2330*/  FFMA R10, R9.reuse, UR8, R10 ;  /* 0x00000008090a7c23 */ /* 0x040fe2000800000a */
[----:B---3--:R-:W-:Y:S01]  /*2340*/  FMUL R13, R9, UR17 ;  /* 0x00000011090d7c20 */ /* 0x008fe20008400000 */
[----:B------:R-:W2:Y:S01]  /*2350*/  LDCU.64 UR8, c[0x3][UR5+0x1900] ;  /* 0x00c32000050877ac */ /* 0x000ea20008000a00 */
[----:B------:R-:W-:Y:S01]  /*2360*/  FADD R47, R84, R47 ;  /* 0x0000002f542f7221 */ /* 0x000fe20000000000 */
[C---:B------:R-:W-:Y:S01]  /*2370*/  FMUL R84, R8.reuse, UR17 ;  /* 0x0000001108547c20 */ /* 0x040fe20008400000 */
[----:B------:R-:W-:Y:S01]  /*2380*/  FFMA R13, R8, UR16, -R13 ;  /* 0x00000010080d7c23 */ /* 0x000fe2000800080d */
[----:B------:R-:W-:Y:S01]  /*2390*/  FADD R45, R12, R45 ;  /* 0x0000002d0c2d7221 */ /* 0x000fe20000000000 */
[----:B------:R-:W-:Y:S01]  /*23a0*/  FADD R42, R11, R42 ;  /* 0x0000002a0b2a7221 */ /* 0x000fe20000000000 */
[----:B------:R-:W-:Y:S01]  /*23b0*/  FFMA R84, R9, UR16, R84 ;  /* 0x0000001009547c23 */ /* 0x000fe20008000054 */
[----:B------:R-:W-:Y:S01]  /*23c0*/  FADD R38, R13, R38 ;  /* 0x000000260d267221 */ /* 0x000fe20000000000 */
[C---:B0-----:R-:W-:Y:S01]  /*23d0*/  FMUL R13, R9.reuse, UR21 ;  /* 0x00000015090d7c20 */ /* 0x041fe20008400000 */
[----:B------:R-:W-:Y:S01]  /*23e0*/  FADD R43, R10, R43 ;  /* 0x0000002b0a2b7221 */ /* 0x000fe20000000000 */
[----:B------:R-:W-:Y:S01]  /*23f0*/  FADD R39, R84, R39 ;  /* 0x0000002754277221 */ /* 0x000fe20000000000 */
[C---:B------:R-:W-:Y:S01]  /*2400*/  FMUL R12, R8.reuse, UR21 ;  /* 0x00000015080c7c20 */ /* 0x040fe20008400000 */
[C---:B------:R-:W-:Y:S01]  /*2410*/  FFMA R13, R8.reuse, UR20, -R13 ;  /* 0x00000014080d7c23 */ /* 0x040fe2000800080d */
[----:B------:R-:W0:Y:S01]  /*2420*/  LDCU.64 UR16, c[0x3][UR5+0x1a00] ;  /* 0x00c34000051077ac */ /* 0x000e220008000a00 */
[----:B-1----:R-:W-:Y:S01]  /*2430*/  FMUL R11, R9, UR19 ;  /* 0x00000013090b7c20 */ /* 0x002fe20008400000 */
[C---:B------:R-:W-:Y:S01]  /*2440*/  FMUL R10, R8.reuse, UR19 ;  /* 0x00000013080a7c20 */ /* 0x040fe20008400000 */
[----:B------:R-:W-:Y:S01]  /*2450*/  FADD R32, R13, R32 ;  /* 0x000000200d207221 */ /* 0x000fe20000000000 */
[C---:B------:R-:W-:Y:S01]  /*2460*/  FFMA R12, R9.reuse, UR20, R12 ;  /* 0x00000014090c7c23 */ /* 0x040fe2000800000c */
[C---:B--2---:R-:W-:Y:S01]  /*2470*/  FMUL R13, R9.reuse, UR9 ;  /* 0x00000009090d7c20 */ /* 0x044fe20008400000 */
[C---:B------:R-:W-:Y:S01]  /*2480*/  FMUL R84, R8.reuse, UR9 ;  /* 0x0000000908547c20 */ /* 0x040fe20008400000 */
[C---:B------:R-:W-:Y:S01]  /*2490*/  FFMA R11, R8.reuse, UR18, -R11 ;  /* 0x00000012080b7c23 */ /* 0x040fe2000800080b */
[C---:B------:R-:W-:Y:S01]  /*24a0*/  FFMA R10, R9.reuse, UR18, R10 ;  /* 0x00000012090a7c23 */ /* 0x040fe2000800000a */
[----:B------:R-:W-:Y:S01]  /*24b0*/  FFMA R13, R8, UR8, -R13 ;  /* 0x00000008080d7c23 */ /* 0x000fe2000800080d */
[----:B------:R-:W-:Y:S01]  /*24c0*/  FFMA R84, R9, UR8, R84 ;  /* 0x0000000809547c23 */ /* 0x000fe20008000054 */
[----:B------:R-:W1:Y:S01]  /*24d0*/  LDCU.64 UR18, c[0x3][UR5+0x1c00] ;  /* 0x00c38000051277ac */ /* 0x000e620008000a00 */
[----:B------:R-:W-:Y:S01]  /*24e0*/  FADD R36, R11, R36 ;  /* 0x000000240b247221 */ /* 0x000fe20000000000 */
[----:B----4-:R-:W-:Y:S01]  /*24f0*/  FMUL R11, R9, UR23 ;  /* 0x00000017090b7c20 */ /* 0x010fe20008400000 */
[----:B------:R-:W-:Y:S01]  /*2500*/  FADD R37, R10, R37 ;  /* 0x000000250a257221 */ /* 0x000fe20000000000 */
[----:B------:R-:W2:Y:S01]  /*2510*/  LDCU.64 UR20, c[0x3][UR5+0x1d00] ;  /* 0x00c3a000051477ac */ /* 0x000ea20008000a00 */
[C---:B------:R-:W-:Y:S01]  /*2520*/  FMUL R10, R8.reuse, UR23 ;  /* 0x00000017080a7c20 */ /* 0x040fe20008400000 */
[----:B------:R-:W-:Y:S01]  /*2530*/  FFMA R11, R8, UR22, -R11 ;  /* 0x00000016080b7c23 */ /* 0x000fe2000800080b */
[----:B------:R-:W-:Y:S01]  /*2540*/  FADD R80, R65, R80 ;  /* 0x0000005041507221 */ /* 0x000fe20000000000 */
[----:B------:R-:W3:Y:S01]  /*2550*/  LDCU.64 UR8, c[0x3][UR5+0x1f00] ;  /* 0x00c3e000050877ac */ /* 0x000ee20008000a00 */
[----:B------:R-:W-:Y:S01]  /*2560*/  FFMA R10, R9, UR22, R10 ;  /* 0x00000016090a7c23 */ /* 0x000fe2000800000a */
[----:B------:R-:W-:Y:S01]  /*2570*/  FADD R30, R11, R30 ;  /* 0x0000001e0b1e7221 */ /* 0x000fe20000000000 */
[----:B------:R-:W-:Y:S01]  /*2580*/  FADD R24, R13, R24 ;  /* 0x000000180d187221 */ /* 0x000fe20000000000 */
[C---:B0-----:R-:W-:Y:S01]  /*2590*/  FMUL R11, R9.reuse, UR17 ;  /* 0x00000011090b7c20 */ /* 0x041fe20008400000 */
[C---:B-----5:R-:W-:Y:S01]  /*25a0*/  FMUL R13, R9.reuse, UR25 ;  /* 0x00000019090d7c20 */ /* 0x060fe20008400000 */
[C---:B------:R-:W-:Y:S01]  /*25b0*/  FMUL R83, R9.reuse, UR27 ;  /* 0x0000001b09537c20 */ /* 0x040fe20008400000 */
[----:B------:R-:W-:Y:S01]  /*25c0*/  FADD R33, R12, R33 ;  /* 0x000000210c217221 */ /* 0x000fe20000000000 */
[----:B------:R-:W-:Y:S01]  /*25d0*/  FADD R31, R10, R31 ;  /* 0x0000001f0a1f7221 */ /* 0x000fe20000000000 */
[----:B------:R-:W-:Y:S01]  /*25e0*/  FADD R25, R84, R25 ;  /* 0x0000001954197221 */ /* 0x000fe20000000000 */
[C---:B-1----:R-:W-:Y:S01]  /*25f0*/  FMUL R65, R9.reuse, UR19 ;  /* 0x0000001309417c20 */ /* 0x042fe20008400000 */
[C---:B------:R-:W-:Y:S01]  /*2600*/  FMUL R10, R8.reuse, UR17 ;  /* 0x00000011080a7c20 */ /* 0x040fe20008400000 */
[C---:B------:R-:W-:Y:S01]  /*2610*/  FMUL R12, R8.reuse, UR25 ;  /* 0x00000019080c7c20 */ /* 0x040fe20008400000 */
[C---:B------:R-:W-:Y:S01]  /*2620*/  FFMA R11, R8.reuse, UR16, -R11 ;  /* 0x00000010080b7c23 */ /* 0x040fe2000800080b */
[C---:B--2---:R-:W-:Y:S01]  /*2630*/  FMUL R75, R9.reuse, UR21 ;  /* 0x00000015094b7c20 */ /* 0x044fe20008400000 */
[C---:B------:R-:W-:Y:S01]  /*2640*/  FFMA R13, R8.reuse, UR24, -R13 ;  /* 0x00000018080d7c23 */ /* 0x040fe2000800080d */
[C---:B------:R-:W-:Y:S01]  /*2650*/  FFMA R65, R8.reuse, UR18, -R65 ;  /* 0x0000001208417c23 */ /* 0x040fe20008000841 */
[C---:B------:R-:W-:Y:S01]  /*2660*/  FFMA R83, R8.reuse, UR26, -R83 ;  /* 0x0000001a08537c23 */ /* 0x040fe20008000853 */
[C---:B---3--:R-:W-:Y:S01]  /*2670*/  FMUL R85, R9.reuse, UR9 ;  /* 0x0000000909557c20 */ /* 0x048fe20008400000 */
[C---:B------:R-:W-:Y:S01]  /*2680*/  FFMA R75, R8.reuse, UR20, -R75 ;  /* 0x00000014084b7c23 */ /* 0x040fe2000800084b */
[C---:B------:R-:W-:Y:S01]  /*2690*/  FMUL R84, R8.reuse, UR19 ;  /* 0x0000001308547c20 */ /* 0x040fe20008400000 */
[C---:B------:R-:W-:Y:S01]  /*26a0*/  FMUL R88, R8.reuse, UR21 ;  /* 0x0000001508587c20 */ /* 0x040fe20008400000 */
[C---:B------:R-:W-:Y:S01]  /*26b0*/  FFMA R85, R8.reuse, UR8, -R85 ;  /* 0x0000000808557c23 */ /* 0x040fe20008000855 */
[C---:B------:R-:W-:Y:S01]  /*26c0*/  FMUL R90, R8.reuse, UR27 ;  /* 0x0000001b085a7c20 */ /* 0x040fe20008400000 */
[----:B------:R-:W-:Y:S01]  /*26d0*/  FMUL R8, R8, UR9 ;  /* 0x0000000908087c20 */ /* 0x000fe20008400000 */
[C---:B------:R-:W-:Y:S01]  /*26e0*/  FFMA R10, R9.reuse, UR16, R10 ;  /* 0x00000010090a7c23 */ /* 0x040fe2000800000a */
[C---:B------:R-:W-:Y:S01]  /*26f0*/  FFMA R12, R9.reuse, UR24, R12 ;  /* 0x00000018090c7c23 */ /* 0x040fe2000800000c */
[C---:B------:R-:W-:Y:S01]  /*2700*/  FFMA R84, R9.reuse, UR18, R84 ;  /* 0x0000001209547c23 */ /* 0x040fe20008000054 */
[C---:B------:R-:W-:Y:S01]  /*2710*/  FFMA R88, R9.reuse, UR20, R88 ;  /* 0x0000001409587c23 */ /* 0x040fe20008000058 */
[C---:B------:R-:W-:Y:S01]  /*2720*/  FFMA R90, R9.reuse, UR26, R90 ;  /* 0x0000001a095a7c23 */ /* 0x040fe2000800005a */
[----:B------:R-:W-:Y:S01]  /*2730*/  FFMA R8, R9, UR8, R8 ;  /* 0x0000000809087c23 */ /* 0x000fe20008000008 */
[----:B------:R-:W-:Y:S01]  /*2740*/  FADD R28, R11, R28 ;  /* 0x0000001c0b1c7221 */ /* 0x000fe20000000000 */
        /* <DEDUP_REMOVED lines=11> */
[----:B------:R-:W-:Y:S01]  /*2800*/  UMOV UR5, 0x1 ;  /* 0x0000000100057882 */ /* 0x000fe20000000000 */
[----:B------:R-:W-:Y:S05]  /*2810*/  BRA.U UP5, `(.L_x_1) ;  /* 0xfffffff1054c7547 */ /* 0x000fea000b83ffff */
[----:B------:R-:W-:Y:S01]  /*2820*/  UPLOP3.LUT UP0, UPT, UPT, UPT, UPT, 0x40, 0x4 ;  /* 0x000000000004789c */ /* 0x000fe20003f0e870 */
[----:B------:R-:W-:Y:S01]  /*2830*/  UMOV UR5, 0x1 ;  /* 0x0000000100057882 */ /* 0x000fe20000000000 */
[----:B------:R-:W-:Y:S09]  /*2840*/  BRA.U UP4, `(.L_x_2) ;  /* 0xfffffff1041c7547 */ /* 0x000ff2000b83ffff */
        /* <DEDUP_REMOVED lines=9> */
[----:B------:R-:W0:Y:S01]  /*28e0*/  LDC R9, c[0x0][0x390] ;  /* 0x0000e400ff097b82 */ /* 0x000e220000000800 */
[----:B------:R-:W-:Y:S01]  /*28f0*/  HFMA2 R12, -RZ, RZ, 0, 5.9604644775390625e-08 ;  /* 0x00000001ff0c7431 */ /* 0x000fe200000001ff */
[----:B------:R-:W-:-:S06]  /*2900*/  ISETP.GE.AND P0, PT, R15, UR10, PT ;  /* 0x0000000a0f007c0c */ /* 0x000fcc000bf06270 */
[----:B------:R-:W1:Y:S01]  /*2910*/  LDC R65, c[0x0][0x394] ;  /* 0x0000e500ff417b82 */ /* 0x000e620000000800 */
[----:B------:R-:W-:-:S04]  /*2920*/  SHF.L.U32 R14, R12, UR11, RZ ;  /* 0x0000000b0c0e7c19 */ /* 0x000fc800080006ff */
[----:B------:R-:W-:-:S03]  /*2930*/  IADD3 R11, PT, PT, R14, R15, RZ ;  /* 0x0000000f0e0b7210 */ /* 0x000fc60007ffe0ff */
[----:B------:R-:W2:Y:S01]  /*2940*/  @!P0 LDC.64 R88, c[0x0][0x380] ;  /* 0x0000e000ff588b82 */ /* 0x000ea20000000a00 */
[----:B------:R-:W-:Y:S02]  /*2950*/  ISETP.GE.AND P1, PT, R11, UR10, PT ;  /* 0x0000000a0b007c0c */ /* 0x000fe4000bf26270 */
[----:B0-----:R-:W-:-:S05]  /*2960*/  SHF.L.U32 R8, R12, R9, RZ ;  /* 0x000000090c087219 */ /* 0x001fca00000006ff */
[----:B------:R-:W0:Y:S01]  /*2970*/  LDC R90, c[0x0][0x398] ;  /* 0x0000e600ff5a7b82 */ /* 0x000e220000000800 */
[C---:B------:R-:W-:Y:S01]  /*2980*/  IADD3 R84, PT, PT, R8.reuse, R15, R14 ;  /* 0x0000000f08547210 */ /* 0x040fe20007ffe00e */
[----:B------:R-:W-:-:S03]  /*2990*/  IMAD.IADD R13, R8, 0x1, R15 ;  /* 0x00000001080d7824 */ /* 0x000fc600078e020f */
[----:B------:R-:W-:-:S03]  /*29a0*/  ISETP.GE.AND P4, PT, R84, UR10, PT ;  /* 0x0000000a54007c0c */ /* 0x000fc6000bf86270 */
[----:B------:R-:W3:Y:S01]  /*29b0*/  @!P1 LDC.64 R92, c[0x0][0x380] ;  /* 0x0000e000ff5c9b82 */ /* 0x000ee20000000a00 */
[----:B------:R-:W-:Y:S02]  /*29c0*/  ISETP.GE.AND P2, PT, R13, UR10, PT ;  /* 0x0000000a0d007c0c */ /* 0x000fe4000bf46270 */
[----:B-1----:R-:W-:-:S04]  /*29d0*/  SHF.L.U32 R10, R12, R65, RZ ;  /* 0x000000410c0a7219 */ /* 0x002fc800000006ff */
[CC--:B------:R-:W-:Y:S01]  /*29e0*/  IADD3 R9, PT, PT, R10.reuse, R15.reuse, RZ ;  /* 0x0000000f0a097210 */ /* 0x0c0fe20007ffe0ff */
[----:B--2---:R-:W-:Y:S01]  /*29f0*/  @!P0 IMAD.WIDE R88, R15, 0x8, R88 ;  /* 0x000000080f588825 */ /* 0x004fe200078e0258 */
[C---:B------:R-:W-:Y:S02]  /*2a00*/  IADD3 R85, PT, PT, R10.reuse, R15, R14 ;  /* 0x0000000f0a557210 */ /* 0x040fe40007ffe00e */
[----:B------:R-:W-:Y:S01]  /*2a10*/  ISETP.GE.AND P5, PT, R9, UR10, PT ;  /* 0x0000000a09007c0c */ /* 0x000fe2000bfa6270 */
[----:B------:R-:W1:Y:S01]  /*2a20*/  @!P4 LDC.64 R74, c[0x0][0x380] ;  /* 0x0000e000ff4acb82 */ /* 0x000e620000000a00 */
[----:B------:R2:W-:Y:S01]  /*2a30*/  @!P0 STG.E.64 desc[UR12][R88.64], R86 ;  /* 0x0000005658008986 */ /* 0x0005e2000c101b0c */
[----:B------:R-:W-:Y:S02]  /*2a40*/  IADD3 R91, PT, PT, R10, R13, RZ ;  /* 0x0000000d0a5b7210 */ /* 0x000fe40007ffe0ff */
[----:B0-----:R-:W-:Y:S02]  /*2a50*/  SHF.L.U32 R14, R12, R90, RZ ;  /* 0x0000005a0c0e7219 */ /* 0x001fe400000006ff */
[----:B------:R-:W-:-:S02]  /*2a60*/  ISETP.GE.AND P0, PT, R85, UR10, PT ;  /* 0x0000000a55007c0c */ /* 0x000fc4000bf06270 */
[----:B------:R-:W0:Y:S01]  /*2a70*/  @!P2 LDC.64 R82, c[0x0][0x380] ;  /* 0x0000e000ff52ab82 */ /* 0x000e220000000a00 */
[----:B---3--:R-:W-:Y:S01]  /*2a80*/  @!P1 IMAD.WIDE R92, R11, 0x8, R92 ;  /* 0x000000080b5c9825 */ /* 0x008fe200078e025c */
[----:B--2---:R-:W-:-:S06]  /*2a90*/  IADD3 R89, PT, PT, R8, R85, RZ ;  /* 0x0000005508597210 */ /* 0x004fcc0007ffe0ff */
[----:B------:R-:W2:Y:S01]  /*2aa0*/  @!P5 LDC.64 R64, c[0x0][0x380] ;  /* 0x0000e000ff40db82 */ /* 0x000ea20000000a00 */
[----:B------:R3:W-:Y:S01]  /*2ab0*/  @!P1 STG.E.64 desc[UR12][R92.64], R80 ;  /* 0x000000505c009986 */ /* 0x0007e2000c101b0c */
[----:B------:R-:W-:Y:S01]  /*2ac0*/  IMAD.IADD R87, R14, 0x1, R15 ;  /* 0x000000010e577824 */ /* 0x000fe200078e020f */
[----:B------:R-:W-:-:S04]  /*2ad0*/  ISETP.GE.AND P1, PT, R91, UR10, PT ;  /* 0x0000000a5b007c0c */ /* 0x000fc8000bf26270 */
[----:B------:R-:W-:Y:S01]  /*2ae0*/  ISETP.GE.AND P3, PT, R87, UR10, PT ;  /* 0x0000000a57007c0c */ /* 0x000fe2000bf66270 */
[----:B-1----:R-:W-:Y:S01]  /*2af0*/  @!P4 IMAD.WIDE R74, R84, 0x8, R74 ;  /* 0x00000008544ac825 */ /* 0x002fe200078e024a */
[----:B------:R-:W1:Y:S01]  /*2b00*/  LDC R86, c[0x0][0x39c] ;  /* 0x0000e700ff567b82 */ /* 0x000e620000000800 */
[----:B------:R-:W-:-:S04]  /*2b10*/  IADD3 R84, PT, PT, R14, R13, RZ ;  /* 0x0000000d0e547210 */ /* 0x000fc80007ffe0ff */
[----:B------:R-:W-:Y:S01]  /*2b20*/  ISETP.GE.AND P6, PT, R84, UR10, PT ;  /* 0x0000000a54007c0c */ /* 0x000fe2000bfc6270 */
[----:B0-----:R-:W-:Y:S01]  /*2b30*/  @!P2 IMAD.WIDE R82, R13, 0x8, R82 ;  /* 0x000000080d52a825 */ /* 0x001fe200078e0252 */
[----:B---3--:R-:W-:-:S04]  /*2b40*/  IADD3 R93, PT, PT, R14, R11, RZ ;  /* 0x0000000b0e5d7210 */ /* 0x008fc80007ffe0ff */
[----:B------:R0:W-:Y:S01]  /*2b50*/  @!P2 STG.E.64 desc[UR12][R82.64], R78 ;  /* 0x0000004e5200a986 */ /* 0x0001e2000c101b0c */
[----:B------:R-:W-:Y:S01]  /*2b60*/  ISETP.GE.AND P2, PT, R89, UR10, PT ;  /* 0x0000000a59007c0c */ /* 0x000fe2000bf46270 */
[----:B--2---:R-:W-:Y:S02]  /*2b70*/  @!P5 IMAD.WIDE R80, R9, 0x8, R64 ;  /* 0x000000080950d825 */ /* 0x004fe400078e0240 */
[----:B------:R2:W-:Y:S01]  /*2b80*/  @!P4 STG.E.64 desc[UR12][R74.64], R76 ;  /* 0x0000004c4a00c986 */ /* 0x0005e2000c101b0c */
[----:B------:R-:W-:-:S03]  /*2b90*/  ISETP.GE.AND P4, PT, R93, UR10, PT ;  /* 0x0000000a5d007c0c */ /* 0x000fc6000bf86270 */
[----:B------:R3:W-:Y:S01]  /*2ba0*/  @!P5 STG.E.64 desc[UR12][R80.64], R72 ;  /* 0x000000485000d986 */ /* 0x0007e2000c101b0c */
[----:B-1----:R-:W-:Y:S01]  /*2bb0*/  SHF.L.U32 R86, R12, R86, RZ ;  /* 0x000000560c567219 */ /* 0x002fe200000006ff */
[----:B0-----:R-:W0:Y:S03]  /*2bc0*/  @!P1 LDC.64 R78, c[0x0][0x380] ;  /* 0x0000e000ff4e9b82 */ /* 0x001e260000000a00 */
[C---:B------:R-:W-:Y:S02]  /*2bd0*/  IADD3 R15, PT, PT, R86.reuse, R15, RZ ;  /* 0x0000000f560f7210 */ /* 0x040fe40007ffe0ff */
[----:B------:R-:W-:Y:S02]  /*2be0*/  IADD3 R11, PT, PT, R86, R11, RZ ;  /* 0x0000000b560b7210 */ /* 0x000fe40007ffe0ff */
[----:B------:R-:W-:Y:S01]  /*2bf0*/  ISETP.GE.AND P5, PT, R15, UR10, PT ;  /* 0x0000000a0f007c0c */ /* 0x000fe2000bfa6270 */
[----:B--2---:R-:W1:Y:S01]  /*2c00*/  @!P0 LDC.64 R74, c[0x0][0x380] ;  /* 0x0000e000ff4a8b82 */ /* 0x004e620000000a00 */
[--C-:B---3--:R-:W-:Y:S01]  /*2c10*/  IMAD.IADD R81, R14, 0x1, R9.reuse ;  /* 0x000000010e517824 */ /* 0x108fe200078e0209 */
[C---:B------:R-:W-:Y:S01]  /*2c20*/  IADD3 R13, PT, PT, R86.reuse, R13, RZ ;  /* 0x0000000d560d7210 */ /* 0x040fe20007ffe0ff */
[----:B------:R-:W-:-:S05]  /*2c30*/  IMAD.IADD R9, R86, 0x1, R9 ;  /* 0x0000000156097824 */ /* 0x000fca00078e0209 */
[----:B------:R-:W2:Y:S08]  /*2c40*/  @!P2 LDC.64 R64, c[0x0][0x380] ;  /* 0x0000e000ff40ab82 */ /* 0x000eb00000000a00 */
[----:B------:R-:W3:Y:S01]  /*2c50*/  @!P3 LDC.64 R82, c[0x0][0x380] ;  /* 0x0000e000ff52bb82 */ /* 0x000ee20000000a00 */
[----:B0-----:R-:W-:-:S07]  /*2c60*/  @!P1 IMAD.WIDE R78, R91, 0x8, R78 ;  /* 0x000000085b4e9825 */ /* 0x001fce00078e024e */
[----:B------:R-:W0:Y:S01]  /*2c70*/  @!P4 LDC.64 R76, c[0x0][0x380] ;  /* 0x0000e000ff4ccb82 */ /* 0x000e220000000a00 */
[----:B-1----:R-:W-:Y:S01]  /*2c80*/  @!P0 IMAD.WIDE R74, R85, 0x8, R74 ;  /* 0x00000008554a8825 */ /* 0x002fe200078e024a */
[----:B------:R-:W-:-:S04]  /*2c90*/  IADD3 R85, PT, PT, R8, R93, RZ ;  /* 0x0000005d08557210 */ /* 0x000fc80007ffe0ff */
[----:B------:R1:W-:Y:S01]  /*2ca0*/  @!P0 STG.E.64 desc[UR12][R74.64], R70 ;  /* 0x000000464a008986 */ /* 0x0003e2000c101b0c */
[----:B------:R-:W-:Y:S01]  /*2cb0*/  ISETP.GE.AND P0, PT, R85, UR10, PT ;  /* 0x0000000a55007c0c */ /* 0x000fe2000bf06270 */
[----:B--2---:R-:W-:Y:S01]  /*2cc0*/  @!P2 IMAD.WIDE R64, R89, 0x8, R64 ;  /* 0x000000085940a825 */ /* 0x004fe200078e0240 */
[----:B------:R-:W2:Y:S01]  /*2cd0*/  @!P6 LDC.64 R72, c[0x0][0x380] ;  /* 0x0000e000ff48eb82 */ /* 0x000ea20000000a00 */
[----:B------:R-:W-:Y:S01]  /*2ce0*/  IADD3 R89, PT, PT, R10, R93, RZ ;  /* 0x0000005d0a597210 */ /* 0x000fe20007ffe0ff */
[----:B------:R4:W-:Y:S01]  /*2cf0*/  @!P1 STG.E.64 desc[UR12][R78.64], R68 ;  /* 0x000000444e009986 */ /* 0x0009e2000c101b0c */
[----:B------:R-:W-:-:S03]  /*2d00*/  ISETP.GE.AND P1, PT, R81, UR10, PT ;  /* 0x0000000a51007c0c */ /* 0x000fc6000bf26270 */
[----:B------:R-:W-:Y:S01]  /*2d10*/  IMAD.IADD R91, R8, 0x1, R89 ;  /* 0x00000001085b7824 */ /* 0x000fe200078e0259 */
[----:B------:R5:W-:Y:S01]  /*2d20*/  @!P2 STG.E.64 desc[UR12][R64.64], R66 ;  /* 0x000000424000a986 */ /* 0x000be2000c101b0c */
[----:B---3--:R-:W-:Y:S01]  /*2d30*/  @!P3 IMAD.WIDE R82, R87, 0x8, R82 ;  /* 0x000000085752b825 */ /* 0x008fe200078e0252 */
[----:B------:R-:W-:Y:S01]  /*2d40*/  ISETP.GE.AND P2, PT, R89, UR10, PT ;  /* 0x0000000a59007c0c */ /* 0x000fe2000bf46270 */
[----:B-1----:R-:W1:Y:S02]  /*2d50*/  @!P5 LDC.64 R74, c[0x0][0x380] ;  /* 0x0000e000ff4adb82 */ /* 0x002e640000000a00 */
[----:B------:R-:W-:Y:S01]  /*2d60*/  IMAD.IADD R87, R86, 0x1, R87 ;  /* 0x0000000156577824 */ /* 0x000fe200078e0257 */
[----:B------:R3:W-:Y:S01]  /*2d70*/  @!P3 STG.E.64 desc[UR12][R82.64], R52 ;  /* 0x000000345200b986 */ /* 0x0007e2000c101b0c */
[----:B0-----:R-:W-:Y:S01]  /*2d80*/  @!P4 IMAD.WIDE R76, R93, 0x8, R76 ;  /* 0x000000085d4cc825 */ /* 0x001fe200078e024c */
[----:B----4-:R-:W-:-:S04]  /*2d90*/  IADD3 R79, PT, PT, R10, R84, RZ ;  /* 0x000000540a4f7210 */ /* 0x010fc80007ffe0ff */
[----:B------:R-:W-:Y:S01]  /*2da0*/  ISETP.GE.AND P3, PT, R79, UR10, PT ;  /* 0x0000000a4f007c0c */ /* 0x000fe2000bf66270 */
[----:B------:R0:W-:Y:S01]  /*2db0*/  @!P4 STG.E.64 desc[UR12][R76.64], R58 ;  /* 0x0000003a4c00c986 */ /* 0x0001e2000c101b0c */
[----:B------:R-:W-:Y:S01]  /*2dc0*/  ISETP.GE.AND P4, PT, R91, UR10, PT ;  /* 0x0000000a5b007c0c */ /* 0x000fe2000bf86270 */
[----:B-----5:R-:W4:Y:S01]  /*2dd0*/  @!P1 LDC.64 R64, c[0x0][0x380] ;  /* 0x0000e000ff409b82 */ /* 0x020f220000000a00 */
[----:B--2---:R-:W-:-:S05]  /*2de0*/  @!P6 IMAD.WIDE R72, R84, 0x8, R72 ;  /* 0x000000085448e825 */ /* 0x004fca00078e0248 */
[----:B------:R-:W-:Y:S01]  /*2df0*/  @!P6 STG.E.64 desc[UR12][R72.64], R34 ;  /* 0x000000224800e986 */ /* 0x000fe2000c101b0c */
[----:B------:R-:W-:Y:S01]  /*2e00*/  ISETP.GE.AND P6, PT, R11, UR10, PT ;  /* 0x0000000a0b007c0c */ /* 0x000fe2000bfc6270 */
[----:B---3--:R-:W2:Y:S01]  /*2e10*/  @!P0 LDC.64 R52, c[0x0][0x380] ;  /* 0x0000e000ff348b82 */ /* 0x008ea20000000a00 */
[----:B-1----:R-:W-:Y:S01]  /*2e20*/  @!P5 IMAD.WIDE R74, R15, 0x8, R74 ;  /* 0x000000080f4ad825 */ /* 0x002fe200078e024a */
[----:B------:R-:W-:-:S06]  /*2e30*/  IADD3 R15, PT, PT, R8, R11, RZ ;  /* 0x0000000b080f7210 */ /* 0x000fcc0007ffe0ff */
[----:B------:R-:W1:Y:S08]  /*2e40*/  @!P2 LDC.64 R66, c[0x0][0x380] ;  /* 0x0000e000ff42ab82 */ /* 0x000e700000000a00 */
[----:B------:R-:W3:Y:S01]  /*2e50*/  @!P3 LDC.64 R68, c[0x0][0x380] ;  /* 0x0000e000ff44bb82 */ /* 0x000ee20000000a00 */
[----:B----4-:R-:W-:-:S07]  /*2e60*/  @!P1 IMAD.WIDE R64, R81, 0x8, R64 ;  /* 0x0000000851409825 */ /* 0x010fce00078e0240 */
[----:B------:R-:W4:Y:S01]  /*2e70*/  @!P4 LDC.64 R70, c[0x0][0x380] ;  /* 0x0000e000ff46cb82 */ /* 0x000f220000000a00 */
[----:B--2---:R-:W-:-:S05]  /*2e80*/  @!P0 IMAD.WIDE R52, R85, 0x8, R52 ;  /* 0x0000000855348825 */ /* 0x004fca00078e0234 */
[----:B------:R2:W-:Y:S01]  /*2e90*/  @!P0 STG.E.64 desc[UR12][R52.64], R62 ;  /* 0x0000003e34008986 */ /* 0x0005e2000c101b0c */
[----:B------:R-:W-:Y:S01]  /*2ea0*/  ISETP.GE.AND P0, PT, R13, UR10, PT ;  /* 0x0000000a0d007c0c */ /* 0x000fe2000bf06270 */
[----:B0-----:R-:W0:Y:S01]  /*2eb0*/  @!P6 LDC.64 R58, c[0x0][0x380] ;  /* 0x0000e000ff3aeb82 */ /* 0x001e220000000a00 */
[----:B-1----:R-:W-:Y:S01]  /*2ec0*/  @!P2 IMAD.WIDE R66, R89, 0x8, R66 ;  /* 0x000000085942a825 */ /* 0x002fe200078e0242 */
[----:B------:R1:W-:Y:S04]  /*2ed0*/  @!P1 STG.E.64 desc[UR12][R64.64], R60 ;  /* 0x0000003c40009986 */ /* 0x0003e8000c101b0c */
[----:B------:R5:W-:Y:S01]  /*2ee0*/  @!P2 STG.E.64 desc[UR12][R66.64], R56 ;  /* 0x000000384200a986 */ /* 0x000be2000c101b0c */
[----:B---3--:R-:W-:Y:S01]  /*2ef0*/  @!P3 IMAD.WIDE R68, R79, 0x8, R68 ;  /* 0x000000084f44b825 */ /* 0x008fe200078e0244 */
[----:B--2---:R-:W-:-:S04]  /*2f00*/  IADD3 R63, PT, PT, R10, R11, RZ ;  /* 0x0000000b0a3f7210 */ /* 0x004fc80007ffe0ff */
[----:B------:R2:W-:Y:S01]  /*2f10*/  @!P3 STG.E.64 desc[UR12][R68.64], R54 ;  /* 0x000000364400b986 */ /* 0x0005e2000c101b0c */
[----:B----4-:R-:W-:Y:S01]  /*2f20*/  @!P4 IMAD.WIDE R70, R91, 0x8, R70 ;  /* 0x000000085b46c825 */ /* 0x010fe200078e0246 */
[----:B-1----:R-:W-:Y:S02]  /*2f30*/  IADD3 R65, PT, PT, R10, R13, RZ ;  /* 0x0000000d0a417210 */ /* 0x002fe40007ffe0ff */
[----:B------:R-:W-:Y:S02]  /*2f40*/  ISETP.GE.AND P3, PT, R63, UR10, PT ;  /* 0x0000000a3f007c0c */ /* 0x000fe4000bf66270 */
[----:B------:R1:W-:Y:S01]  /*2f50*/  @!P4 STG.E.64 desc[UR12][R70.64], R50 ;  /* 0x000000324600c986 */ /* 0x0003e2000c101b0c */
[----:B-----5:R-:W-:Y:S02]  /*2f60*/  IADD3 R67, PT, PT, R8, R63, RZ ;  /* 0x0000003f08437210 */ /* 0x020fe40007ffe0ff */
[----:B------:R-:W-:Y:S01]  /*2f70*/  ISETP.GE.AND P4, PT, R9, UR10, PT ;  /* 0x0000000a09007c0c */ /* 0x000fe2000bf86270 */
[----:B------:R-:W-:Y:S01]  /*2f80*/  @!P5 STG.E.64 desc[UR12][R74.64], R48 ;  /* 0x000000304a00d986 */ /* 0x000fe2000c101b0c */
[----:B------:R-:W-:Y:S01]  /*2f90*/  ISETP.GE.AND P5, PT, R15, UR10, PT ;  /* 0x0000000a0f007c0c */ /* 0x000fe2000bfa6270 */
[----:B0-----:R-:W-:Y:S01]  /*2fa0*/  @!P6 IMAD.WIDE R58, R11, 0x8, R58 ;  /* 0x000000080b3ae825 */ /* 0x001fe200078e023a */
[----:B------:R-:W-:-:S02]  /*2fb0*/  ISETP.GE.AND P2, PT, R65, UR10, PT ;  /* 0x0000000a41007c0c */ /* 0x000fc4000bf46270 */
[----:B------:R-:W-:Y:S02]  /*2fc0*/  ISETP.GE.AND P1, PT, R67, UR10, PT ;  /* 0x0000000a43007c0c */ /* 0x000fe4000bf26270 */
[----:B------:R-:W0:Y:S01]  /*2fd0*/  @!P3 LDC.64 R56, c[0x0][0x380] ;  /* 0x0000e000ff38bb82 */ /* 0x000e220000000a00 */
[----:B------:R3:W-:Y:S01]  /*2fe0*/  @!P6 STG.E.64 desc[UR12][R58.64], R46 ;  /* 0x0000002e3a00e986 */ /* 0x0007e2000c101b0c */
[----:B------:R-:W-:Y:S02]  /*2ff0*/  ISETP.GE.AND P6, PT, R87, UR10, PT ;  /* 0x0000000a57007c0c */ /* 0x000fe4000bfc6270 */
[C---:B--2---:R-:W-:Y:S02]  /*3000*/  IADD3 R69, PT, PT, R14.reuse, R13, RZ ;  /* 0x0000000d0e457210 */ /* 0x044fe40007ffe0ff */
[C---:B-1----:R-:W-:Y:S02]  /*3010*/  IADD3 R71, PT, PT, R14.reuse, R9, RZ ;  /* 0x000000090e477210 */ /* 0x042fe40007ffe0ff */
[----:B------:R-:W1:Y:S01]  /*3020*/  @!P0 LDC.64 R50, c[0x0][0x380] ;  /* 0x0000e000ff328b82 */ /* 0x000e620000000a00 */
[----:B---3--:R-:W-:-:S07]  /*3030*/  IADD3 R59, PT, PT, R14, R11, RZ ;  /* 0x0000000b0e3b7210 */ /* 0x008fce0007ffe0ff */
[----:B------:R-:W2:Y:S08]  /*3040*/  @!P5 LDC.64 R52, c[0x0][0x380] ;  /* 0x0000e000ff34db82 */ /* 0x000eb00000000a00 */
[----:B------:R-:W3:Y:S08]  /*3050*/  @!P4 LDC.64 R54, c[0x0][0x380] ;  /* 0x0000e000ff36cb82 */ /* 0x000ef00000000a00 */
[----:B------:R-:W4:Y:S01]  /*3060*/  @!P2 LDC.64 R60, c[0x0][0x380] ;  /* 0x0000e000ff3cab82 */ /* 0x000f220000000a00 */
[----:B-1----:R-:W-:-:S05]  /*3070*/  @!P0 IMAD.WIDE R50, R13, 0x8, R50 ;  /* 0x000000080d328825 */ /* 0x002fca00078e0232 */
[----:B------:R1:W-:Y:S01]  /*3080*/  @!P0 STG.E.64 desc[UR12][R50.64], R40 ;  /* 0x0000002832008986 */ /* 0x0003e2000c101b0c */
[----:B------:R-:W-:Y:S01]  /*3090*/  ISETP.GE.AND P0, PT, R69, UR10, PT ;  /* 0x0000000a45007c0c */ /* 0x000fe2000bf06270 */
[----:B------:R-:W5:Y:S01]  /*30a0*/  @!P1 LDC.64 R48, c[0x0][0x380] ;  /* 0x0000e000ff309b82 */ /* 0x000f620000000a00 */
[----:B--2---:R-:W-:-:S04]  /*30b0*/  @!P5 IMAD.WIDE R52, R15, 0x8, R52 ;  /* 0x000000080f34d825 */ /* 0x004fc800078e0234 */
[----:B0-----:R-:W-:Y:S01]  /*30c0*/  @!P3 IMAD.WIDE R14, R63, 0x8, R56 ;  /* 0x000000083f0eb825 */ /* 0x001fe200078e0238 */
[----:B------:R0:W-:Y:S02]  /*30d0*/  @!P5 STG.E.64 desc[UR12][R52.64], R44 ;  /* 0x0000002c3400d986 */ /* 0x0001e4000c101b0c */
[----:B------:R-:W2:Y:S01]  /*30e0*/  @!P6 LDC.64 R34, c[0x0][0x380] ;  /* 0x0000e000ff22eb82 */ /* 0x000ea20000000a00 */
[----:B---3--:R-:W-:Y:S01]  /*30f0*/  @!P4 IMAD.WIDE R12, R9, 0x8, R54 ;  /* 0x00000008090cc825 */ /* 0x008fe200078e0236 */
[----:B-1----:R-:W-:-:S03]  /*3100*/  IADD3 R51, PT, PT, R10, R59, RZ ;  /* 0x0000003b0a337210 */ /* 0x002fc60007ffe0ff */
[----:B------:R-:W-:Y:S01]  /*3110*/  IMAD.IADD R41, R8, 0x1, R59 ;  /* 0x0000000108297824 */ /* 0x000fe200078e023b */
[----:B------:R-:W-:Y:S01]  /*3120*/  @!P4 STG.E.64 desc[UR12][R12.64], R42 ;  /* 0x0000002a0c00c986 */ /* 0x000fe2000c101b0c */
[----:B----4-:R-:W-:Y:S01]  /*3130*/  @!P2 IMAD.WIDE R46, R65, 0x8, R60 ;  /* 0x00000008412ea825 */ /* 0x010fe200078e023c */
[----:B------:R-:W-:Y:S02]  /*3140*/  ISETP.GE.AND P4, PT, R51, UR10, PT ;  /* 0x0000000a33007c0c */ /* 0x000fe4000bf86270 */
[----:B------:R1:W-:Y:S01]  /*3150*/  @!P3 STG.E.64 desc[UR12][R14.64], R38 ;  /* 0x000000260e00b986 */ /* 0x0003e2000c101b0c */
[----:B------:R-:W-:Y:S02]  /*3160*/  ISETP.GE.AND P3, PT, R71, UR10, PT ;  /* 0x0000000a47007c0c */ /* 0x000fe4000bf66270 */
[----:B0-----:R-:W-:Y:S01]  /*3170*/  IADD3 R45, PT, PT, R10, R69, RZ ;  /* 0x000000450a2d7210 */ /* 0x001fe20007ffe0ff */
[----:B------:R0:W-:Y:S01]  /*3180*/  @!P2 STG.E.64 desc[UR12][R46.64], R36 ;  /* 0x000000242e00a986 */ /* 0x0001e2000c101b0c */
[----:B------:R-:W-:Y:S01]  /*3190*/  ISETP.GE.AND P2, PT, R41, UR10, PT ;  /* 0x0000000a29007c0c */ /* 0x000fe2000bf46270 */
[----:B-----5:R-:W-:Y:S01]  /*31a0*/  @!P1 IMAD.WIDE R48, R67, 0x8, R48 ;  /* 0x0000000843309825 */ /* 0x020fe200078e0230 */
[----:B------:R-:W-:Y:S01]  /*31b0*/  ISETP.GE.AND P5, PT, R45, UR10, PT ;  /* 0x0000000a2d007c0c */ /* 0x000fe2000bfa6270 */
[----:B------:R-:W3:Y:S03]  /*31c0*/  @!P0 LDC.64 R10, c[0x0][0x380] ;  /* 0x0000e000ff0a8b82 */ /* 0x000ee60000000a00 */
[----:B------:R-:W-:Y:S01]  /*31d0*/  @!P1 STG.E.64 desc[UR12][R48.64], R32 ;  /* 0x0000002030009986 */ /* 0x000fe2000c101b0c */
[----:B------:R-:W-:Y:S01]  /*31e0*/  ISETP.GE.AND P1, PT, R59, UR10, PT ;  /* 0x0000000a3b007c0c */ /* 0x000fe2000bf26270 */
[----:B--2---:R-:W-:Y:S01]  /*31f0*/  @!P6 IMAD.WIDE R34, R87, 0x8, R34 ;  /* 0x000000085722e825 */ /* 0x004fe200078e0222 */
[----:B-1----:R-:W-:-:S02]  /*3200*/  IADD3 R39, PT, PT, R8, R51, RZ ;  /* 0x0000003308277210 */ /* 0x002fc40007ffe0ff */
[----:B------:R-:W1:Y:S02]  /*3210*/  @!P3 LDC.64 R14, c[0x0][0x380] ;  /* 0x0000e000ff0ebb82 */ /* 0x000e640000000a00 */
[----:B------:R2:W-:Y:S01]  /*3220*/  @!P6 STG.E.64 desc[UR12][R34.64], R30 ;  /* 0x0000001e2200e986 */ /* 0x0005e2000c101b0c */
[----:B------:R-:W-:-:S05]  /*3230*/  ISETP.GE.AND P6, PT, R39, UR10, PT ;  /* 0x0000000a27007c0c */ /* 0x000fca000bfc6270 */
[----:B0-----:R-:W0:Y:S08]  /*3240*/  LDC R36, c[0x0][0x370] ;  /* 0x0000dc00ff247b82 */ /* 0x001e300000000800 */
[----:B------:R-:W4:Y:S01]  /*3250*/  @!P1 LDC.64 R8, c[0x0][0x380] ;  /* 0x0000e000ff089b82 */ /* 0x000f220000000a00 */
[----:B---3--:R-:W-:-:S07]  /*3260*/  @!P0 IMAD.WIDE R10, R69, 0x8, R10 ;  /* 0x00000008450a8825 */ /* 0x008fce00078e020a */
[----:B------:R-:W3:Y:S01]  /*3270*/  @!P2 LDC.64 R12, c[0x0][0x380] ;  /* 0x0000e000ff0cab82 */ /* 0x000ee20000000a00 */
[----:B-1----:R-:W-:-:S07]  /*3280*/  @!P3 IMAD.WIDE R14, R71, 0x8, R14 ;  /* 0x00000008470eb825 */ /* 0x002fce00078e020e */
[----:B--2---:R-:W1:Y:S01]  /*3290*/  @!P4 LDC.64 R30, c[0x0][0x380] ;  /* 0x0000e000ff1ecb82 */ /* 0x004e620000000a00 */
[----:B0-----:R-:W-:-:S07]  /*32a0*/  IMAD.IADD R7, R36, 0x1, R7 ;  /* 0x0000000124077824 */ /* 0x001fce00078e0207 */
[----:B------:R-:W0:Y:S01]  /*32b0*/  @!P5 LDC.64 R32, c[0x0][0x380] ;  /* 0x0000e000ff20db82 */ /* 0x000e220000000a00 */
[----:B----4-:R-:W-:-:S05]  /*32c0*/  @!P1 IMAD.WIDE R8, R59, 0x8, R8 ;  /* 0x000000083b089825 */ /* 0x010fca00078e0208 */
[----:B------:R2:W-:Y:S02]  /*32d0*/  @!P1 STG.E.64 desc[UR12][R8.64], R24 ;  /* 0x0000001808009986 */ /* 0x0005e4000c101b0c */
[----:B------:R-:W4:Y:S01]  /*32e0*/  @!P6 LDC.64 R34, c[0x0][0x380] ;  /* 0x0000e000ff22eb82 */ /* 0x000f220000000a00 */
[----:B---3--:R-:W-:Y:S01]  /*32f0*/  @!P2 IMAD.WIDE R12, R41, 0x8, R12 ;  /* 0x00000008290ca825 */ /* 0x008fe200078e020c */
[----:B------:R2:W-:Y:S01]  /*3300*/  @!P0 STG.E.64 desc[UR12][R10.64], R28 ;  /* 0x0000001c0a008986 */ /* 0x0005e2000c101b0c */
[----:B------:R-:W-:-:S03]  /*3310*/  ISETP.GE.AND P0, PT, R7, R0, PT ;  /* 0x000000000700720c */ /* 0x000fc60003f06270 */
[----:B------:R2:W-:Y:S01]  /*3320*/  @!P2 STG.E.64 desc[UR12][R12.64], R26 ;  /* 0x0000001a0c00a986 */ /* 0x0005e2000c101b0c */
[----:B-1----:R-:W-:-:S03]  /*3330*/  @!P4 IMAD.WIDE R30, R51, 0x8, R30 ;  /* 0x00000008331ec825 */ /* 0x002fc600078e021e */
[----:B------:R2:W-:Y:S04]  /*3340*/  @!P3 STG.E.64 desc[UR12][R14.64], R22 ;  /* 0x000000160e00b986 */ /* 0x0005e8000c101b0c */
[----:B------:R2:W-:Y:S01]  /*3350*/  @!P4 STG.E.64 desc[UR12][R30.64], R20 ;  /* 0x000000141e00c986 */ /* 0x0005e2000c101b0c */
[----:B0-----:R-:W-:-:S05]  /*3360*/  @!P5 IMAD.WIDE R32, R45, 0x8, R32 ;  /* 0x000000082d20d825 */ /* 0x001fca00078e0220 */
[----:B------:R2:W-:Y:S01]  /*3370*/  @!P5 STG.E.64 desc[UR12][R32.64], R18 ;  /* 0x000000122000d986 */ /* 0x0005e2000c101b0c */
[----:B----4-:R-:W-:-:S05]  /*3380*/  @!P6 IMAD.WIDE R34, R39, 0x8, R34 ;  /* 0x000000082722e825 */ /* 0x010fca00078e0222 */
[----:B------:R2:W-:Y:S01]  /*3390*/  @!P6 STG.E.64 desc[UR12][R34.64], R16 ;  /* 0x000000102200e986 */ /* 0x0005e2000c101b0c */
[----:B------:R-:W-:Y:S05]  /*33a0*/  @!P0 BRA `(.L_x_6) ;  /* 0xffffffd400a88947 */ /* 0x000fea000383ffff */
[----:B------:R-:W-:Y:S05]  /*33b0*/  EXIT ;  /* 0x000000000000794d */ /* 0x000fea0003800000 */
        .weak           $__internal_0_$__cuda_sm3x_div_rn_noftz_f32_slowpath
        .type           $__internal_0_$__cuda_sm3x_div_rn_noftz_f32_slowpath,@function
        .size           $__internal_0_$__cuda_sm3x_div_rn_noftz_f32_slowpath,(.L_x_16 - $__internal_0_$__cuda_sm3x_div_rn_noftz_f32_slowpath)
$__internal_0_$__cuda_sm3x_div_rn_noftz_f32_slowpath:
[--C-:B------:R-:W-:Y:S01]  /*33c0*/  SHF.R.U32.HI R4, RZ, 0x17, R3.reuse ;  /* 0x00000017ff047819 */ /* 0x100fe20000011603 */
[----:B------:R-:W-:Y:S01]  /*33d0*/  IMAD.MOV.U32 R6, RZ, RZ, R3 ;  /* 0x000000ffff067224 */ /* 0x000fe200078e0003 */
[----:B------:R-:W-:Y:S02]  /*33e0*/  SHF.R.U32.HI R2, RZ, 0x17, R0 ;  /* 0x00000017ff027819 */ /* 0x000fe40000011600 */
[----:B------:R-:W-:Y:S02]  /*33f0*/  LOP3.LUT R4, R4, 0xff, RZ, 0xc0, !PT ;  /* 0x000000ff04047812 */ /* 0x000fe400078ec0ff */
[----:B------:R-:W-:Y:S02]  /*3400*/  LOP3.LUT R2, R2, 0xff, RZ, 0xc0, !PT ;  /* 0x000000ff02027812 */ /* 0x000fe400078ec0ff */
[----:B------:R-:W-:Y:S02]  /*3410*/  IADD3 R10, PT, PT, R4, -0x1, RZ ;  /* 0xffffffff040a7810 */ /* 0x000fe40007ffe0ff */
[----:B------:R-:W-:-:S02]  /*3420*/  IADD3 R9, PT, PT, R2, -0x1, RZ ;  /* 0xffffffff02097810 */ /* 0x000fc40007ffe0ff */
[----:B------:R-:W-:Y:S02]  /*3430*/  ISETP.GT.U32.AND P0, PT, R10, 0xfd, PT ;  /* 0x000000fd0a00780c */ /* 0x000fe40003f04070 */
[----:B------:R-:W-:Y:S02]  /*3440*/  MOV R5, R0 ;  /* 0x0000000000057202 */ /* 0x000fe40000000f00 */
[----:B------:R-:W-:-:S13]  /*3450*/  ISETP.GT.U32.OR P0, PT, R9, 0xfd, P0 ;  /* 0x000000fd0900780c */ /* 0x000fda0000704470 */
[----:B------:R-:W-:Y:S01]  /*3460*/  @!P0 MOV R7, RZ ;  /* 0x000000ff00078202 */ /* 0x000fe20000000f00 */
[----:B------:R-:W-:Y:S06]  /*3470*/  @!P0 BRA `(.L_x_7) ;  /* 0x00000000005c8947 */ /* 0x000fec0003800000 */
[----:B------:R-:W-:Y:S02]  /*3480*/  FSETP.GTU.FTZ.AND P0, PT, |R0|, +INF , PT ;  /* 0x7f8000000000780b */ /* 0x000fe40003f1c200 */
[----:B------:R-:W-:-:S04]  /*3490*/  FSETP.GTU.FTZ.AND P1, PT, |R3|, +INF , PT ;  /* 0x7f8000000300780b */ /* 0x000fc80003f3c200 */
[----:B------:R-:W-:-:S13]  /*34a0*/  PLOP3.LUT P0, PT, P0, P1, PT, 0xf8, 0x8f ;  /* 0x00000000008f781c */ /* 0x000fda0000703f70 */
[----:B------:R-:W-:Y:S05]  /*34b0*/  @P0 BRA `(.L_x_8) ;  /* 0x0000000400440947 */ /* 0x000fea0003800000 */
[----:B------:R-:W-:-:S13]  /*34c0*/  LOP3.LUT P0, RZ, R6, 0x7fffffff, R5, 0xc8, !PT ;  /* 0x7fffffff06ff7812 */ /* 0x000fda000780c805 */
[----:B------:R-:W-:Y:S05]  /*34d0*/  @!P0 BRA `(.L_x_9) ;  /* 0x0000000400348947 */ /* 0x000fea0003800000 */
[C---:B------:R-:W-:Y:S02]  /*34e0*/  FSETP.NEU.FTZ.AND P2, PT, |R0|.reuse, +INF , PT ;  /* 0x7f8000000000780b */ /* 0x040fe40003f5d200 */
[----:B------:R-:W-:Y:S02]  /*34f0*/  FSETP.NEU.FTZ.AND P0, PT, |R3|, +INF , PT ;  /* 0x7f8000000300780b */ /* 0x000fe40003f1d200 */
[----:B------:R-:W-:-:S11]  /*3500*/  FSETP.NEU.FTZ.AND P1, PT, |R0|, +INF , PT ;  /* 0x7f8000000000780b */ /* 0x000fd60003f3d200 */
[----:B------:R-:W-:Y:S05]  /*3510*/  @!P0 BRA !P2, `(.L_x_9) ;  /* 0x0000000400248947 */ /* 0x000fea0005000000 */
[----:B------:R-:W-:-:S04]  /*3520*/  LOP3.LUT P2, RZ, R5, 0x7fffffff, RZ, 0xc0, !PT ;  /* 0x7fffffff05ff7812 */ /* 0x000fc8000784c0ff */
[----:B------:R-:W-:-:S13]  /*3530*/  PLOP3.LUT P0, PT, P0, P2, PT, 0x2f, 0xf2 ;  /* 0x0000000000f2781c */ /* 0x000fda0000704577 */
[----:B------:R-:W-:Y:S05]  /*3540*/  @P0 BRA `(.L_x_10) ;  /* 0x0000000400100947 */ /* 0x000fea0003800000 */
[----:B------:R-:W-:-:S04]  /*3550*/  LOP3.LUT P0, RZ, R6, 0x7fffffff, RZ, 0xc0, !PT ;  /* 0x7fffffff06ff7812 */ /* 0x000fc8000780c0ff */
[----:B------:R-:W-:-:S13]  /*3560*/  PLOP3.LUT P0, PT, P1, P0, PT, 0x2f, 0xf2 ;  /* 0x0000000000f2781c */ /* 0x000fda0000f00577 */
[----:B------:R-:W-:Y:S05]  /*3570*/  @P0 BRA `(.L_x_11) ;  /* 0x0000000000f80947 */ /* 0x000fea0003800000 */
[----:B------:R-:W-:Y:S02]  /*3580*/  ISETP.GE.AND P0, PT, R9, RZ, PT ;  /* 0x000000ff0900720c */ /* 0x000fe40003f06270 */
[----:B------:R-:W-:-:S11]  /*3590*/  ISETP.GE.AND P1, PT, R10, RZ, PT ;  /* 0x000000ff0a00720c */ /* 0x000fd60003f26270 */
[----:B------:R-:W-:Y:S01]  /*35a0*/  @P0 MOV R7, RZ ;  /* 0x000000ff00070202 */ /* 0x000fe20000000f00 */
[----:B------:R-:W-:Y:S01]  /*35b0*/  @!P0 FFMA R5, R0, 1.84467440737095516160e+19, RZ ;  /* 0x5f80000000058823 */ /* 0x000fe200000000ff */
[----:B------:R-:W-:Y:S01]  /*35c0*/  @!P0 MOV R7, 0xffffffc0 ;  /* 0xffffffc000078802 */ /* 0x000fe20000000f00 */
[----:B------:R-:W-:-:S04]  /*35d0*/  @!P1 FFMA R6, R3, 1.84467440737095516160e+19, RZ ;  /* 0x5f80000003069823 */ /* 0x000fc800000000ff */
[----:B------:R-:W-:-:S07]  /*35e0*/  @!P1 VIADD R7, R7, 0x40 ;  /* 0x0000004007079836 */ /* 0x000fce0000000000 */
.L_x_7:
[----:B------:R-:W-:Y:S02]  /*35f0*/  LEA R3, R4, 0xc0800000, 0x17 ;  /* 0xc080000004037811 */ /* 0x000fe400078eb8ff */
[----:B------:R-:W-:Y:S02]  /*3600*/  IADD3 R2, PT, PT, R2, -0x7f, RZ ;  /* 0xffffff8102027810 */ /* 0x000fe40007ffe0ff */
[----:B------:R-:W-:-:S03]  /*3610*/  IADD3 R3, PT, PT, -R3, R6, RZ ;  /* 0x0000000603037210 */ /* 0x000fc60007ffe1ff */
[C---:B------:R-:W-:Y:S01]  /*3620*/  IMAD R0, R2.reuse, -0x800000, R5 ;  /* 0xff80000002007824 */ /* 0x040fe200078e0205 */
[----:B------:R-:W0:Y:S01]  /*3630*/  MUFU.RCP R6, R3 ;  /* 0x0000000300067308 */ /* 0x000e220000001000 */
[----:B------:R-:W-:Y:S01]  /*3640*/  FADD.FTZ R9, -R3, -RZ ;  /* 0x800000ff03097221 */ /* 0x000fe20000010100 */
[----:B------:R-:W-:-:S04]  /*3650*/  IADD3 R2, PT, PT, R2, 0x7f, -R4 ;  /* 0x0000007f02027810 */ /* 0x000fc80007ffe804 */
[----:B------:R-:W-:Y:S01]  /*3660*/  IADD3 R2, PT, PT, R2, R7, RZ ;  /* 0x0000000702027210 */ /* 0x000fe20007ffe0ff */
[----:B0-----:R-:W-:-:S04]  /*3670*/  FFMA R11, R6, R9, 1 ;  /* 0x3f800000060b7423 */ /* 0x001fc80000000009 */
[----:B------:R-:W-:-:S04]  /*3680*/  FFMA R10, R6, R11, R6 ;  /* 0x0000000b060a7223 */ /* 0x000fc80000000006 */
[----:B------:R-:W-:-:S04]  /*3690*/  FFMA R5, R0, R10, RZ ;  /* 0x0000000a00057223 */ /* 0x000fc800000000ff */
[----:B------:R-:W-:-:S04]  /*36a0*/  FFMA R6, R9, R5, R0 ;  /* 0x0000000509067223 */ /* 0x000fc80000000000 */
[----:B------:R-:W-:-:S04]  /*36b0*/  FFMA R11, R10, R6, R5 ;  /* 0x000000060a0b7223 */ /* 0x000fc80000000005 */
[----:B------:R-:W-:-:S04]  /*36c0*/  FFMA R6, R9, R11, R0 ;  /* 0x0000000b09067223 */ /* 0x000fc80000000000 */
[----:B------:R-:W-:-:S05]  /*36d0*/  FFMA R5, R10, R6, R11 ;  /* 0x000000060a057223 */ /* 0x000fca000000000b */
[----:B------:R-:W-:-:S04]  /*36e0*/  SHF.R.U32.HI R0, RZ, 0x17, R5 ;  /* 0x00000017ff007819 */ /* 0x000fc80000011605 */
[----:B------:R-:W-:-:S05]  /*36f0*/  LOP3.LUT R0, R0, 0xff, RZ, 0xc0, !PT ;  /* 0x000000ff00007812 */ /* 0x000fca00078ec0ff */
[----:B------:R-:W-:-:S05]  /*3700*/  IMAD.IADD R4, R0, 0x1, R2 ;  /* 0x0000000100047824 */ /* 0x000fca00078e0202 */
[----:B------:R-:W-:-:S04]  /*3710*/  IADD3 R0, PT, PT, R4, -0x1, RZ ;  /* 0xffffffff04007810 */ /* 0x000fc80007ffe0ff */
[----:B------:R-:W-:-:S13]  /*3720*/  ISETP.GE.U32.AND P0, PT, R0, 0xfe, PT ;  /* 0x000000fe0000780c */ /* 0x000fda0003f06070 */
[----:B------:R-:W-:Y:S05]  /*3730*/  @!P0 BRA `(.L_x_12) ;  /* 0x0000000000808947 */ /* 0x000fea0003800000 */
[----:B------:R-:W-:-:S13]  /*3740*/  ISETP.GT.AND P0, PT, R4, 0xfe, PT ;  /* 0x000000fe0400780c */ /* 0x000fda0003f04270 */
[----:B------:R-:W-:Y:S05]  /*3750*/  @P0 BRA `(.L_x_13) ;  /* 0x00000000006c0947 */ /* 0x000fea0003800000 */
[----:B------:R-:W-:-:S13]  /*3760*/  ISETP.GE.AND P0, PT, R4, 0x1, PT ;  /* 0x000000010400780c */ /* 0x000fda0003f06270 */
[----:B------:R-:W-:Y:S05]  /*3770*/  @P0 BRA `(.L_x_14) ;  /* 0x0000000000980947 */ /* 0x000fea0003800000 */
[----:B------:R-:W-:Y:S02]  /*3780*/  ISETP.GE.AND P0, PT, R4, -0x18, PT ;  /* 0xffffffe80400780c */ /* 0x000fe40003f06270 */
[----:B------:R-:W-:-:S11]  /*3790*/  LOP3.LUT R5, R5, 0x80000000, RZ, 0xc0, !PT ;  /* 0x8000000005057812 */ /* 0x000fd600078ec0ff */
[----:B------:R-:W-:Y:S05]  /*37a0*/  @!P0 BRA `(.L_x_14) ;  /* 0x00000000008c8947 */ /* 0x000fea0003800000 */
[-CC-:B------:R-:W-:Y:S01]  /*37b0*/  FFMA.RZ R0, R10, R6.reuse, R11.reuse ;  /* 0x000000060a007223 */ /* 0x180fe2000000c00b */
[----:B------:R-:W-:Y:S01]  /*37c0*/  IADD3 R7, PT, PT, R4, 0x20, RZ ;  /* 0x0000002004077810 */ /* 0x000fe20007ffe0ff */
[-CC-:B------:R-:W-:Y:S01]  /*37d0*/  FFMA.RM R3, R10, R6.reuse, R11.reuse ;  /* 0x000000060a037223 */ /* 0x180fe2000000400b */
[----:B------:R-:W-:Y:S02]  /*37e0*/  ISETP.NE.AND P2, PT, R4, RZ, PT ;  /* 0x000000ff0400720c */ /* 0x000fe40003f45270 */
[----:B------:R-:W-:Y:S01]  /*37f0*/  LOP3.LUT R2, R0, 0x7fffff, RZ, 0xc0, !PT ;  /* 0x007fffff00027812 */ /* 0x000fe200078ec0ff */
[----:B------:R-:W-:Y:S01]  /*3800*/  FFMA.RP R0, R10, R6, R11 ;  /* 0x000000060a007223 */ /* 0x000fe2000000800b */
[----:B------:R-:W-:Y:S02]  /*3810*/  ISETP.NE.AND P1, PT, R4, RZ, PT ;  /* 0x000000ff0400720c */ /* 0x000fe40003f25270 */
[----:B------:R-:W-:Y:S02]  /*3820*/  LOP3.LUT R2, R2, 0x800000, RZ, 0xfc, !PT ;  /* 0x0080000002027812 */ /* 0x000fe400078efcff */
[----:B------:R-:W-:-:S02]  /*3830*/  IADD3 R4, PT, PT, -R4, RZ, RZ ;  /* 0x000000ff04047210 */ /* 0x000fc40007ffe1ff */
[----:B------:R-:W-:Y:S02]  /*3840*/  SHF.L.U32 R7, R2, R7, RZ ;  /* 0x0000000702077219 */ /* 0x000fe400000006ff */
[----:B------:R-:W-:Y:S02]  /*3850*/  FSETP.NEU.FTZ.AND P0, PT, R0, R3, PT ;  /* 0x000000030000720b */ /* 0x000fe40003f1d000 */
[----:B------:R-:W-:Y:S02]  /*3860*/  SEL R3, R4, RZ, P2 ;  /* 0x000000ff04037207 */ /* 0x000fe40001000000 */
[----:B------:R-:W-:Y:S02]  /*3870*/  ISETP.NE.AND P1, PT, R7, RZ, P1 ;  /* 0x000000ff0700720c */ /* 0x000fe40000f25270 */
[----:B------:R-:W-:Y:S02]  /*3880*/  SHF.R.U32.HI R3, RZ, R3, R2 ;  /* 0x00000003ff037219 */ /* 0x000fe40000011602 */
[----:B------:R-:W-:-:S02]  /*3890*/  PLOP3.LUT P0, PT, P0, P1, PT, 0xf8, 0x8f ;  /* 0x00000000008f781c */ /* 0x000fc40000703f70 */
[----:B------:R-:W-:Y:S02]  /*38a0*/  SHF.R.U32.HI R7, RZ, 0x1, R3 ;  /* 0x00000001ff077819 */ /* 0x000fe40000011603 */
[----:B------:R-:W-:-:S04]  /*38b0*/  SEL R0, RZ, 0x1, !P0 ;  /* 0x00000001ff007807 */ /* 0x000fc80004000000 */
[----:B------:R-:W-:-:S04]  /*38c0*/  LOP3.LUT R0, R0, 0x1, R7, 0xf8, !PT ;  /* 0x0000000100007812 */ /* 0x000fc800078ef807 */
[----:B------:R-:W-:-:S05]  /*38d0*/  LOP3.LUT R0, R0, R3, RZ, 0xc0, !PT ;  /* 0x0000000300007212 */ /* 0x000fca00078ec0ff */
[----:B------:R-:W-:-:S05]  /*38e0*/  IMAD.IADD R0, R7, 0x1, R0 ;  /* 0x0000000107007824 */ /* 0x000fca00078e0200 */
[----:B------:R-:W-:Y:S01]  /*38f0*/  LOP3.LUT R5, R0, R5, RZ, 0xfc, !PT ;  /* 0x0000000500057212 */ /* 0x000fe200078efcff */
[----:B------:R-:W-:Y:S06]  /*3900*/  BRA `(.L_x_14) ;  /* 0x0000000000347947 */ /* 0x000fec0003800000 */
.L_x_13:
[----:B------:R-:W-:-:S04]  /*3910*/  LOP3.LUT R5, R5, 0x80000000, RZ, 0xc0, !PT ;  /* 0x8000000005057812 */ /* 0x000fc800078ec0ff */
[----:B------:R-:W-:Y:S01]  /*3920*/  LOP3.LUT R5, R5, 0x7f800000, RZ, 0xfc, !PT ;  /* 0x7f80000005057812 */ /* 0x000fe200078efcff */
[----:B------:R-:W-:Y:S06]  /*3930*/  BRA `(.L_x_14) ;  /* 0x0000000000287947 */ /* 0x000fec0003800000 */
.L_x_12:
[----:B------:R-:W-:Y:S01]  /*3940*/  LEA R5, R2, R5, 0x17 ;  /* 0x0000000502057211 */ /* 0x000fe200078eb8ff */
[----:B------:R-:W-:Y:S06]  /*3950*/  BRA `(.L_x_14) ;  /* 0x0000000000207947 */ /* 0x000fec0003800000 */
.L_x_11:
[----:B------:R-:W-:-:S04]  /*3960*/  LOP3.LUT R5, R6, 0x80000000, R5, 0x48, !PT ;  /* 0x8000000006057812 */ /* 0x000fc800078e4805 */
[----:B------:R-:W-:Y:S01]  /*3970*/  LOP3.LUT R5, R5, 0x7f800000, RZ, 0xfc, !PT ;  /* 0x7f80000005057812 */ /* 0x000fe200078efcff */
[----:B------:R-:W-:Y:S06]  /*3980*/  BRA `(.L_x_14) ;  /* 0x0000000000147947 */ /* 0x000fec0003800000 */
.L_x_10:
[----:B------:R-:W-:Y:S01]  /*3990*/  LOP3.LUT R5, R6, 0x80000000, R5, 0x48, !PT ;  /* 0x8000000006057812 */ /* 0x000fe200078e4805 */
[----:B------:R-:W-:Y:S06]  /*39a0*/  BRA `(.L_x_14) ;  /* 0x00000000000c7947 */ /* 0x000fec0003800000 */
.L_x_9:
[----:B------:R-:W0:Y:S01]  /*39b0*/  MUFU.RSQ R5, -QNAN ;  /* 0xffc0000000057908 */ /* 0x000e220000001400 */
[----:B------:R-:W-:Y:S05]  /*39c0*/  BRA `(.L_x_14) ;  /* 0x0000000000047947 */ /* 0x000fea0003800000 */
.L_x_8:
[----:B------:R-:W-:-:S07]  /*39d0*/  FADD.FTZ R5, R0, R3 ;  /* 0x0000000300057221 */ /* 0x000fce0000010000 */
.L_x_14:
[----:B------:R-:W-:Y:S01]  /*39e0*/  HFMA2 R3, -RZ, RZ, 0, 0 ;  /* 0x00000000ff037431 */ /* 0x000fe200000001ff */
[----:B------:R-:W-:-:S04]  /*39f0*/  MOV R2, R8 ;  /* 0x0000000800027202 */ /* 0x000fc80000000f00 */
[----:B0-----:R-:W-:Y:S05]  /*3a00*/  RET.REL.NODEC R2 `(_Z17five_qubit_kernelP6float2iiiiiii) ;  /* 0xffffffc4027c7950 */ /* 0x001fea0003c3ffff */
.L_x_15:
[----:B------:R-:W-:-:S00]  /*3a10*/  BRA `(.L_x_15) ;  /* 0xfffffffc00fc7947 */ /* 0x000fc0000383ffff */
[----:B------:R-:W-:-:S00]  /*3a20*/  NOP ;  /* 0x0000000000007918 */ /* 0x000fc00000000000 */
        /* <DEDUP_REMOVED lines=13> */
.L_x_16:


//--------------------- .nv.shared.reserved.0     --------------------------
	.section	.nv.shared.reserved.0,"aw",@nobits
	.weak		__nv_reservedSMEM_offset_0_alias
	.size		__nv_reservedSMEM_offset_0_alias, 0, 64
	.other		__nv_reservedSMEM_offset_0_alias,@"STO_CUDA_RESERVED_SHARED STV_DEFAULT"
__nv_reservedSMEM_offset_0_alias:
	.zero		0
	.zero		64


//--------------------- .nv.constant0._Z17five_qubit_kernelP6float2iiiiiii --------------------------
	.section	.nv.constant0._Z17five_qubit_kernelP6float2iiiiiii,"a",@progbits
	.sectionflags	@""
	.align	4
.nv.constant0._Z17five_qubit_kernelP6float2iiiiiii:
	.zero		932


//--------------------- SYMBOLS --------------------------

	.type		.nv.reservedSmem.offset0,@object
	.size		.nv.reservedSmem.offset0,0x4
